//
// Generated by NVIDIA NVVM Compiler
//
// Compiler Build ID: CL-36424714
// Cuda compilation tools, release 13.0, V13.0.88
// Based on NVVM 20.0.0
//

.version 9.0
.target sm_100
.address_size 64

	// .globl	_Z10setCentersP3dayP6centerii
// _ZZ10setCentersP3dayP6centeriiE4nums has been demoted

.visible .entry _Z10setCentersP3dayP6centerii(
	.param .u64 .ptr .align 1 _Z10setCentersP3dayP6centerii_param_0,
	.param .u64 .ptr .align 1 _Z10setCentersP3dayP6centerii_param_1,
	.param .u32 _Z10setCentersP3dayP6centerii_param_2,
	.param .u32 _Z10setCentersP3dayP6centerii_param_3
)
{
	.reg .pred 	%p<5>;
	.reg .b32 	%r<24>;
	.reg .b64 	%rd<10>;
	.reg .b64 	%fd<8>;
	// demoted variable
	.shared .align 4 .b8 _ZZ10setCentersP3dayP6centeriiE4nums[12];
	ld.param.u64 	%rd3, [_Z10setCentersP3dayP6centerii_param_0];
	ld.param.u64 	%rd4, [_Z10setCentersP3dayP6centerii_param_1];
	ld.param.u32 	%r8, [_Z10setCentersP3dayP6centerii_param_3];
	mov.b32 	%r9, 0;
	st.shared.u32 	[_ZZ10setCentersP3dayP6centeriiE4nums], %r9;
	st.shared.u32 	[_ZZ10setCentersP3dayP6centeriiE4nums+4], %r9;
	st.shared.u32 	[_ZZ10setCentersP3dayP6centeriiE4nums+8], %r9;
	mov.u32 	%r1, %tid.x;
	setp.ge.s32 	%p1, %r1, %r8;
	@%p1 bra 	$L__BB0_5;
	mov.u32 	%r2, %ctaid.x;
	mov.u32 	%r3, %ntid.x;
	cvta.to.global.u64 	%rd1, %rd3;
	mov.b32 	%r23, 0;
	mov.u32 	%r22, %r1;
$L__BB0_2:
	mul.wide.s32 	%rd5, %r22, 40;
	add.s64 	%rd6, %rd1, %rd5;
	add.s64 	%rd2, %rd6, 32;
	ld.global.u32 	%r11, [%rd6+32];
	setp.ne.s32 	%p2, %r11, %r2;
	@%p2 bra 	$L__BB0_4;
	atom.shared.add.u32 	%r12, [_ZZ10setCentersP3dayP6centeriiE4nums+8], 1;
	ld.global.f64 	%fd1, [%rd2+-16];
	cvt.rzi.s32.f64 	%r13, %fd1;
	atom.shared.add.u32 	%r14, [_ZZ10setCentersP3dayP6centeriiE4nums], %r13;
	ld.global.f64 	%fd2, [%rd2+-8];
	cvt.rzi.s32.f64 	%r15, %fd2;
	atom.shared.add.u32 	%r16, [_ZZ10setCentersP3dayP6centeriiE4nums+4], %r15;
$L__BB0_4:
	add.s32 	%r6, %r23, 1;
	mad.lo.s32 	%r17, %r3, %r23, %r3;
	add.s32 	%r22, %r17, %r1;
	setp.lt.s32 	%p3, %r22, %r8;
	mov.u32 	%r23, %r6;
	@%p3 bra 	$L__BB0_2;
$L__BB0_5:
	bar.sync 	0;
	setp.ne.s32 	%p4, %r1, 0;
	@%p4 bra 	$L__BB0_7;
	ld.shared.u32 	%r18, [_ZZ10setCentersP3dayP6centeriiE4nums];
	cvt.rn.f64.s32 	%fd3, %r18;
	ld.shared.u32 	%r19, [_ZZ10setCentersP3dayP6centeriiE4nums+8];
	cvt.rn.f64.s32 	%fd4, %r19;
	div.rn.f64 	%fd5, %fd3, %fd4;
	mov.u32 	%r20, %ctaid.x;
	cvta.to.global.u64 	%rd7, %rd4;
	mul.wide.u32 	%rd8, %r20, 16;
	add.s64 	%rd9, %rd7, %rd8;
	st.global.f64 	[%rd9], %fd5;
	ld.shared.u32 	%r21, [_ZZ10setCentersP3dayP6centeriiE4nums+4];
	cvt.rn.f64.s32 	%fd6, %r21;
	div.rn.f64 	%fd7, %fd6, %fd4;
	st.global.f64 	[%rd9+8], %fd7;
$L__BB0_7:
	ret;

}
	// .globl	_Z7clusterP3dayP6centeriiPi
.visible .entry _Z7clusterP3dayP6centeriiPi(
	.param .u64 .ptr .align 1 _Z7clusterP3dayP6centeriiPi_param_0,
	.param .u64 .ptr .align 1 _Z7clusterP3dayP6centeriiPi_param_1,
	.param .u32 _Z7clusterP3dayP6centeriiPi_param_2,
	.param .u32 _Z7clusterP3dayP6centeriiPi_param_3,
	.param .u64 .ptr .align 1 _Z7clusterP3dayP6centeriiPi_param_4
)
{
	.reg .pred 	%p<28>;
	.reg .b32 	%r<86>;
	.reg .b64 	%rd<20>;
	.reg .b64 	%fd<132>;

	ld.param.u64 	%rd8, [_Z7clusterP3dayP6centeriiPi_param_0];
	ld.param.u64 	%rd9, [_Z7clusterP3dayP6centeriiPi_param_1];
	ld.param.u32 	%r33, [_Z7clusterP3dayP6centeriiPi_param_2];
	ld.param.u32 	%r34, [_Z7clusterP3dayP6centeriiPi_param_3];
	ld.param.u64 	%rd10, [_Z7clusterP3dayP6centeriiPi_param_4];
	cvta.to.global.u64 	%rd1, %rd9;
	cvta.to.global.u64 	%rd2, %rd10;
	mov.u32 	%r1, %ntid.x;
	mov.b32 	%r35, 0;
	st.global.u32 	[%rd2], %r35;
	mov.u32 	%r2, %tid.x;
	mov.u32 	%r3, %ctaid.x;
	mad.lo.s32 	%r71, %r3, %r1, %r2;
	setp.ge.s32 	%p1, %r71, %r34;
	setp.lt.s32 	%p2, %r33, 1;
	or.pred  	%p3, %p1, %p2;
	@%p3 bra 	$L__BB1_16;
	and.b32  	%r5, %r33, 7;
	and.b32  	%r6, %r33, 3;
	and.b32  	%r7, %r33, 2147483640;
	and.b32  	%r8, %r33, 1;
	cvta.to.global.u64 	%rd3, %rd8;
	mov.b32 	%r73, 0;
$L__BB1_2:
	setp.lt.u32 	%p4, %r33, 8;
	mul.wide.s32 	%rd11, %r71, 40;
	add.s64 	%rd12, %rd3, %rd11;
	add.s64 	%rd4, %rd12, 16;
	ld.global.f64 	%fd1, [%rd12+16];
	ld.global.f64 	%fd2, [%rd12+24];
	mov.f64 	%fd129, 0d408F400000000000;
	mov.b32 	%r80, 0;
	@%p4 bra 	$L__BB1_5;
	add.s64 	%rd19, %rd1, 64;
	mov.f64 	%fd129, 0d408F400000000000;
	mov.b32 	%r74, 0;
$L__BB1_4:
	.pragma "nounroll";
	ld.global.f64 	%fd12, [%rd19+-64];
	sub.f64 	%fd13, %fd1, %fd12;
	ld.global.f64 	%fd14, [%rd19+-56];
	sub.f64 	%fd15, %fd2, %fd14;
	mul.f64 	%fd16, %fd15, %fd15;
	fma.rn.f64 	%fd17, %fd13, %fd13, %fd16;
	sqrt.rn.f64 	%fd18, %fd17;
	setp.lt.f64 	%p5, %fd18, %fd129;
	selp.b32 	%r41, %r74, %r76, %p5;
	selp.f64 	%fd19, %fd18, %fd129, %p5;
	ld.global.f64 	%fd20, [%rd19+-48];
	sub.f64 	%fd21, %fd1, %fd20;
	ld.global.f64 	%fd22, [%rd19+-40];
	sub.f64 	%fd23, %fd2, %fd22;
	mul.f64 	%fd24, %fd23, %fd23;
	fma.rn.f64 	%fd25, %fd21, %fd21, %fd24;
	sqrt.rn.f64 	%fd26, %fd25;
	setp.lt.f64 	%p6, %fd26, %fd19;
	add.s32 	%r42, %r74, 1;
	selp.b32 	%r43, %r42, %r41, %p6;
	selp.f64 	%fd27, %fd26, %fd19, %p6;
	ld.global.f64 	%fd28, [%rd19+-32];
	sub.f64 	%fd29, %fd1, %fd28;
	ld.global.f64 	%fd30, [%rd19+-24];
	sub.f64 	%fd31, %fd2, %fd30;
	mul.f64 	%fd32, %fd31, %fd31;
	fma.rn.f64 	%fd33, %fd29, %fd29, %fd32;
	sqrt.rn.f64 	%fd34, %fd33;
	setp.lt.f64 	%p7, %fd34, %fd27;
	add.s32 	%r44, %r74, 2;
	selp.b32 	%r45, %r44, %r43, %p7;
	selp.f64 	%fd35, %fd34, %fd27, %p7;
	ld.global.f64 	%fd36, [%rd19+-16];
	sub.f64 	%fd37, %fd1, %fd36;
	ld.global.f64 	%fd38, [%rd19+-8];
	sub.f64 	%fd39, %fd2, %fd38;
	mul.f64 	%fd40, %fd39, %fd39;
	fma.rn.f64 	%fd41, %fd37, %fd37, %fd40;
	sqrt.rn.f64 	%fd42, %fd41;
	setp.lt.f64 	%p8, %fd42, %fd35;
	add.s32 	%r46, %r74, 3;
	selp.b32 	%r47, %r46, %r45, %p8;
	selp.f64 	%fd43, %fd42, %fd35, %p8;
	ld.global.f64 	%fd44, [%rd19];
	sub.f64 	%fd45, %fd1, %fd44;
	ld.global.f64 	%fd46, [%rd19+8];
	sub.f64 	%fd47, %fd2, %fd46;
	mul.f64 	%fd48, %fd47, %fd47;
	fma.rn.f64 	%fd49, %fd45, %fd45, %fd48;
	sqrt.rn.f64 	%fd50, %fd49;
	setp.lt.f64 	%p9, %fd50, %fd43;
	add.s32 	%r48, %r74, 4;
	selp.b32 	%r49, %r48, %r47, %p9;
	selp.f64 	%fd51, %fd50, %fd43, %p9;
	ld.global.f64 	%fd52, [%rd19+16];
	sub.f64 	%fd53, %fd1, %fd52;
	ld.global.f64 	%fd54, [%rd19+24];
	sub.f64 	%fd55, %fd2, %fd54;
	mul.f64 	%fd56, %fd55, %fd55;
	fma.rn.f64 	%fd57, %fd53, %fd53, %fd56;
	sqrt.rn.f64 	%fd58, %fd57;
	setp.lt.f64 	%p10, %fd58, %fd51;
	add.s32 	%r50, %r74, 5;
	selp.b32 	%r51, %r50, %r49, %p10;
	selp.f64 	%fd59, %fd58, %fd51, %p10;
	ld.global.f64 	%fd60, [%rd19+32];
	sub.f64 	%fd61, %fd1, %fd60;
	ld.global.f64 	%fd62, [%rd19+40];
	sub.f64 	%fd63, %fd2, %fd62;
	mul.f64 	%fd64, %fd63, %fd63;
	fma.rn.f64 	%fd65, %fd61, %fd61, %fd64;
	sqrt.rn.f64 	%fd66, %fd65;
	setp.lt.f64 	%p11, %fd66, %fd59;
	add.s32 	%r52, %r74, 6;
	selp.b32 	%r53, %r52, %r51, %p11;
	selp.f64 	%fd67, %fd66, %fd59, %p11;
	ld.global.f64 	%fd68, [%rd19+48];
	sub.f64 	%fd69, %fd1, %fd68;
	ld.global.f64 	%fd70, [%rd19+56];
	sub.f64 	%fd71, %fd2, %fd70;
	mul.f64 	%fd72, %fd71, %fd71;
	fma.rn.f64 	%fd73, %fd69, %fd69, %fd72;
	sqrt.rn.f64 	%fd74, %fd73;
	setp.lt.f64 	%p12, %fd74, %fd67;
	add.s32 	%r54, %r74, 7;
	selp.b32 	%r76, %r54, %r53, %p12;
	selp.f64 	%fd129, %fd74, %fd67, %p12;
	add.s64 	%rd19, %rd19, 128;
	add.s32 	%r74, %r74, 8;
	setp.ne.s32 	%p13, %r74, %r7;
	mov.u32 	%r80, %r7;
	@%p13 bra 	$L__BB1_4;
$L__BB1_5:
	setp.eq.s32 	%p14, %r5, 0;
	@%p14 bra 	$L__BB1_13;
	add.s32 	%r56, %r5, -1;
	setp.lt.u32 	%p15, %r56, 3;
	@%p15 bra 	$L__BB1_8;
	mul.wide.u32 	%rd13, %r80, 16;
	add.s64 	%rd14, %rd1, %rd13;
	ld.global.f64 	%fd75, [%rd14];
	sub.f64 	%fd76, %fd1, %fd75;
	ld.global.f64 	%fd77, [%rd14+8];
	sub.f64 	%fd78, %fd2, %fd77;
	mul.f64 	%fd79, %fd78, %fd78;
	fma.rn.f64 	%fd80, %fd76, %fd76, %fd79;
	sqrt.rn.f64 	%fd81, %fd80;
	setp.lt.f64 	%p16, %fd81, %fd129;
	selp.b32 	%r57, %r80, %r76, %p16;
	selp.f64 	%fd82, %fd81, %fd129, %p16;
	add.s32 	%r58, %r80, 1;
	ld.global.f64 	%fd83, [%rd14+16];
	sub.f64 	%fd84, %fd1, %fd83;
	ld.global.f64 	%fd85, [%rd14+24];
	sub.f64 	%fd86, %fd2, %fd85;
	mul.f64 	%fd87, %fd86, %fd86;
	fma.rn.f64 	%fd88, %fd84, %fd84, %fd87;
	sqrt.rn.f64 	%fd89, %fd88;
	setp.lt.f64 	%p17, %fd89, %fd82;
	selp.b32 	%r59, %r58, %r57, %p17;
	selp.f64 	%fd90, %fd89, %fd82, %p17;
	add.s32 	%r60, %r80, 2;
	ld.global.f64 	%fd91, [%rd14+32];
	sub.f64 	%fd92, %fd1, %fd91;
	ld.global.f64 	%fd93, [%rd14+40];
	sub.f64 	%fd94, %fd2, %fd93;
	mul.f64 	%fd95, %fd94, %fd94;
	fma.rn.f64 	%fd96, %fd92, %fd92, %fd95;
	sqrt.rn.f64 	%fd97, %fd96;
	setp.lt.f64 	%p18, %fd97, %fd90;
	selp.b32 	%r61, %r60, %r59, %p18;
	selp.f64 	%fd98, %fd97, %fd90, %p18;
	add.s32 	%r62, %r80, 3;
	ld.global.f64 	%fd99, [%rd14+48];
	sub.f64 	%fd100, %fd1, %fd99;
	ld.global.f64 	%fd101, [%rd14+56];
	sub.f64 	%fd102, %fd2, %fd101;
	mul.f64 	%fd103, %fd102, %fd102;
	fma.rn.f64 	%fd104, %fd100, %fd100, %fd103;
	sqrt.rn.f64 	%fd105, %fd104;
	setp.lt.f64 	%p19, %fd105, %fd98;
	selp.b32 	%r76, %r62, %r61, %p19;
	selp.f64 	%fd129, %fd105, %fd98, %p19;
	add.s32 	%r80, %r80, 4;
$L__BB1_8:
	setp.eq.s32 	%p20, %r6, 0;
	@%p20 bra 	$L__BB1_13;
	setp.eq.s32 	%p21, %r6, 1;
	@%p21 bra 	$L__BB1_11;
	mul.wide.u32 	%rd15, %r80, 16;
	add.s64 	%rd16, %rd1, %rd15;
	ld.global.f64 	%fd106, [%rd16];
	sub.f64 	%fd107, %fd1, %fd106;
	ld.global.f64 	%fd108, [%rd16+8];
	sub.f64 	%fd109, %fd2, %fd108;
	mul.f64 	%fd110, %fd109, %fd109;
	fma.rn.f64 	%fd111, %fd107, %fd107, %fd110;
	sqrt.rn.f64 	%fd112, %fd111;
	setp.lt.f64 	%p22, %fd112, %fd129;
	selp.b32 	%r64, %r80, %r76, %p22;
	selp.f64 	%fd113, %fd112, %fd129, %p22;
	add.s32 	%r65, %r80, 1;
	ld.global.f64 	%fd114, [%rd16+16];
	sub.f64 	%fd115, %fd1, %fd114;
	ld.global.f64 	%fd116, [%rd16+24];
	sub.f64 	%fd117, %fd2, %fd116;
	mul.f64 	%fd118, %fd117, %fd117;
	fma.rn.f64 	%fd119, %fd115, %fd115, %fd118;
	sqrt.rn.f64 	%fd120, %fd119;
	setp.lt.f64 	%p23, %fd120, %fd113;
	selp.b32 	%r76, %r65, %r64, %p23;
	selp.f64 	%fd129, %fd120, %fd113, %p23;
	add.s32 	%r80, %r80, 2;
$L__BB1_11:
	setp.eq.s32 	%p24, %r8, 0;
	@%p24 bra 	$L__BB1_13;
	mul.wide.u32 	%rd17, %r80, 16;
	add.s64 	%rd18, %rd1, %rd17;
	ld.global.f64 	%fd121, [%rd18];
	sub.f64 	%fd122, %fd1, %fd121;
	ld.global.f64 	%fd123, [%rd18+8];
	sub.f64 	%fd124, %fd2, %fd123;
	mul.f64 	%fd125, %fd124, %fd124;
	fma.rn.f64 	%fd126, %fd122, %fd122, %fd125;
	sqrt.rn.f64 	%fd127, %fd126;
	setp.lt.f64 	%p25, %fd127, %fd129;
	selp.b32 	%r76, %r80, %r76, %p25;
$L__BB1_13:
	ld.global.u32 	%r66, [%rd4+16];
	setp.eq.s32 	%p26, %r66, %r76;
	@%p26 bra 	$L__BB1_15;
	atom.global.add.u32 	%r67, [%rd2], 1;
	st.global.u32 	[%rd4+16], %r76;
$L__BB1_15:
	add.s32 	%r31, %r73, 1;
	mov.u32 	%r68, %nctaid.x;
	mad.lo.s32 	%r69, %r68, %r73, %r68;
	add.s32 	%r70, %r69, %r3;
	mad.lo.s32 	%r71, %r70, %r1, %r2;
	setp.lt.s32 	%p27, %r71, %r34;
	mov.u32 	%r73, %r31;
	@%p27 bra 	$L__BB1_2;
$L__BB1_16:
	ret;

}


// ===== COMPILED SASS (sm_100) =====

	.target	sm_100

	.elftype	@"ET_EXEC"


//--------------------- .note.nv.tkinfo           --------------------------
	.section	.note.nv.tkinfo,"",@"SHT_NOTE"
	.sectionflags	@"SHF_NOTE_NV_TKINFO"
	.tkinfo
        /*0018*/ 	.word	0x00000002
        /*0030*/ 	.string	""
        /*0030*/ 	.string	"ptxas"
        /*0030*/ 	.string	"Cuda compilation tools, release 13.0, V13.0.88"
        /*0030*/ 	.string	"Build cuda_13.0.r13.0/compiler.36424714_0"
        /*0030*/ 	.string	"-arch sm_100 -m 64 "



//--------------------- .note.nv.cuinfo           --------------------------
	.section	.note.nv.cuinfo,"",@"SHT_NOTE"
	.sectionflags	@"SHF_NOTE_NV_CUINFO"
        /*0018*/ 	.short	0x0002
        /*001a*/ 	.short	0x0064
        /*001c*/ 	.short	0x0082
	.zero		2


//--------------------- .nv.info                  --------------------------
	.section	.nv.info,"",@"SHT_CUDA_INFO"
	.align	4


	//----- nvinfo : EIATTR_REGCOUNT
	.align		4
        /*0000*/ 	.byte	0x04, 0x2f
        /*0002*/ 	.short	(.L_1 - .L_0)
	.align		4
.L_0:
        /*0004*/ 	.word	index@(_Z10setCentersP3dayP6centerii)
        /*0008*/ 	.word	0x0000001c


	//----- nvinfo : EIATTR_FRAME_SIZE
	.align		4
.L_1:
        /*000c*/ 	.byte	0x04, 0x11
        /*000e*/ 	.short	(.L_3 - .L_2)
	.align		4
.L_2:
        /*0010*/ 	.word	index@($__internal_1_$__cuda_sm20_div_rn_f64_full)
        /*0014*/ 	.word	0x00000000


	//----- nvinfo : EIATTR_FRAME_SIZE
	.align		4
.L_3:
        /*0018*/ 	.byte	0x04, 0x11
        /*001a*/ 	.short	(.L_5 - .L_4)
	.align		4
.L_4:
        /*001c*/ 	.word	index@(_Z10setCentersP3dayP6centerii)
        /*0020*/ 	.word	0x00000000


	//----- nvinfo : EIATTR_REGCOUNT
	.align		4
.L_5:
        /*0024*/ 	.byte	0x04, 0x2f
        /*0026*/ 	.short	(.L_7 - .L_6)
	.align		4
.L_6:
        /*0028*/ 	.word	index@(_Z7clusterP3dayP6centeriiPi)
        /*002c*/ 	.word	0x00000028


	//----- nvinfo : EIATTR_FRAME_SIZE
	.align		4
.L_7:
        /*0030*/ 	.byte	0x04, 0x11
        /*0032*/ 	.short	(.L_9 - .L_8)
	.align		4
.L_8:
        /*0034*/ 	.word	index@($__internal_0_$__cuda_sm20_dsqrt_rn_f64_mediumpath_v1)
        /*0038*/ 	.word	0x00000000


	//----- nvinfo : EIATTR_FRAME_SIZE
	.align		4
.L_9:
        /*003c*/ 	.byte	0x04, 0x11
        /*003e*/ 	.short	(.L_11 - .L_10)
	.align		4
.L_10:
        /*0040*/ 	.word	index@(_Z7clusterP3dayP6centeriiPi)
        /*0044*/ 	.word	0x00000000


	//----- nvinfo : EIATTR_MIN_STACK_SIZE
	.align		4
.L_11:
        /*0048*/ 	.byte	0x04, 0x12
        /*004a*/ 	.short	(.L_13 - .L_12)
	.align		4
.L_12:
        /*004c*/ 	.word	index@(_Z7clusterP3dayP6centeriiPi)
        /*0050*/ 	.word	0x00000000


	//----- nvinfo : EIATTR_MIN_STACK_SIZE
	.align		4
.L_13:
        /*0054*/ 	.byte	0x04, 0x12
        /*0056*/ 	.short	(.L_15 - .L_14)
	.align		4
.L_14:
        /*0058*/ 	.word	index@(_Z10setCentersP3dayP6centerii)
        /*005c*/ 	.word	0x00000000
.L_15:


//--------------------- .nv.compat                --------------------------
	.section	.nv.compat,"",@"SHT_CUDA_COMPAT_INFO"
	.align	4
        /*0000*/ 	.byte	0x02, 0x09, 0x00, 0x00, 0x02, 0x02, 0x01, 0x00, 0x02, 0x05, 0x05, 0x00, 0x03, 0x07, 0x01, 0x01
        /*0010*/ 	.byte	0x02, 0x03, 0x00, 0x00, 0x02, 0x06, 0x01, 0x00, 0x04, 0x0b, 0x08, 0x00, 0x01, 0x00, 0x00, 0x00
        /*0020*/ 	.byte	0x00, 0x00, 0x00, 0x00


//--------------------- .nv.info._Z7clusterP3dayP6centeriiPi --------------------------
	.section	.nv.info._Z7clusterP3dayP6centeriiPi,"",@"SHT_CUDA_INFO"
	.sectionflags	@""
	.align	4


	//----- nvinfo : EIATTR_CUDA_API_VERSION
	.align		4
        /*0000*/ 	.byte	0x04, 0x37
        /*0002*/ 	.short	(.L_17 - .L_16)
.L_16:
        /*0004*/ 	.word	0x00000082


	//----- nvinfo : EIATTR_KPARAM_INFO
	.align		4
.L_17:
        /*0008*/ 	.byte	0x04, 0x17
        /*000a*/ 	.short	(.L_19 - .L_18)
.L_18:
        /*000c*/ 	.word	0x00000000
        /*0010*/ 	.short	0x0004
        /*0012*/ 	.short	0x0018
        /*0014*/ 	.byte	0x00, 0xf5, 0x21, 0x00


	//----- nvinfo : EIATTR_KPARAM_INFO
	.align		4
.L_19:
        /*0018*/ 	.byte	0x04, 0x17
        /*001a*/ 	.short	(.L_21 - .L_20)
.L_20:
        /*001c*/ 	.word	0x00000000
        /*0020*/ 	.short	0x0003
        /*0022*/ 	.short	0x0014
        /*0024*/ 	.byte	0x00, 0xf0, 0x11, 0x00


	//----- nvinfo : EIATTR_KPARAM_INFO
	.align		4
.L_21:
        /*0028*/ 	.byte	0x04, 0x17
        /*002a*/ 	.short	(.L_23 - .L_22)
.L_22:
        /*002c*/ 	.word	0x00000000
        /*0030*/ 	.short	0x0002
        /*0032*/ 	.short	0x0010
        /*0034*/ 	.byte	0x00, 0xf0, 0x11, 0x00


	//----- nvinfo : EIATTR_KPARAM_INFO
	.align		4
.L_23:
        /*0038*/ 	.byte	0x04, 0x17
        /*003a*/ 	.short	(.L_25 - .L_24)
.L_24:
        /*003c*/ 	.word	0x00000000
        /*0040*/ 	.short	0x0001
        /*0042*/ 	.short	0x0008
        /*0044*/ 	.byte	0x00, 0xf5, 0x21, 0x00


	//----- nvinfo : EIATTR_KPARAM_INFO
	.align		4
.L_25:
        /*0048*/ 	.byte	0x04, 0x17
        /*004a*/ 	.short	(.L_27 - .L_26)
.L_26:
        /*004c*/ 	.word	0x00000000
        /*0050*/ 	.short	0x0000
        /*0052*/ 	.short	0x0000
        /*0054*/ 	.byte	0x00, 0xf5, 0x21, 0x00


	//----- nvinfo : EIATTR_SPARSE_MMA_MASK
	.align		4
.L_27:
        /*0058*/ 	.byte	0x03, 0x50
        /*005a*/ 	.short	0x0000


	//----- nvinfo : EIATTR_MAXREG_COUNT
	.align		4
        /*005c*/ 	.byte	0x03, 0x1b
        /*005e*/ 	.short	0x00ff


	//----- nvinfo : EIATTR_MERCURY_ISA_VERSION
	.align		4
        /*0060*/ 	.byte	0x03, 0x5f
        /*0062*/ 	.short	0x0101


	//----- nvinfo : EIATTR_INT_WARP_WIDE_INSTR_OFFSETS
	.align		4
        /*0064*/ 	.byte	0x04, 0x31
        /*0066*/ 	.short	(.L_29 - .L_28)


	//   ....[0]....
.L_28:
        /*0068*/ 	.word	0x000024b0


	//----- nvinfo : EIATTR_VRC_CTA_INIT_COUNT
	.align		4
.L_29:
        /*006c*/ 	.byte	0x02, 0x4a
	.zero		1
	.zero		1


	//----- nvinfo : EIATTR_EXIT_INSTR_OFFSETS
	.align		4
        /*0070*/ 	.byte	0x04, 0x1c
        /*0072*/ 	.short	(.L_31 - .L_30)


	//   ....[0]....
.L_30:
        /*0074*/ 	.word	0x000000b0


	//   ....[1]....
        /*0078*/ 	.word	0x000025a0


	//----- nvinfo : EIATTR_CRS_STACK_SIZE
	.align		4
.L_31:
        /*007c*/ 	.byte	0x04, 0x1e
        /*007e*/ 	.short	(.L_33 - .L_32)
.L_32:
        /*0080*/ 	.word	0x00000000


	//----- nvinfo : EIATTR_CBANK_PARAM_SIZE
	.align		4
.L_33:
        /*0084*/ 	.byte	0x03, 0x19
        /*0086*/ 	.short	0x0020


	//----- nvinfo : EIATTR_PARAM_CBANK
	.align		4
        /*0088*/ 	.byte	0x04, 0x0a
        /*008a*/ 	.short	(.L_35 - .L_34)
	.align		4
.L_34:
        /*008c*/ 	.word	index@(.nv.constant0._Z7clusterP3dayP6centeriiPi)
        /*0090*/ 	.short	0x0380
        /*0092*/ 	.short	0x0020


	//----- nvinfo : EIATTR_SW_WAR
	.align		4
.L_35:
        /*0094*/ 	.byte	0x04, 0x36
        /*0096*/ 	.short	(.L_37 - .L_36)
.L_36:
        /*0098*/ 	.word	0x00000008
.L_37:


//--------------------- .nv.info._Z10setCentersP3dayP6centerii --------------------------
	.section	.nv.info._Z10setCentersP3dayP6centerii,"",@"SHT_CUDA_INFO"
	.sectionflags	@""
	.align	4


	//----- nvinfo : EIATTR_CUDA_API_VERSION
	.align		4
        /*0000*/ 	.byte	0x04, 0x37
        /*0002*/ 	.short	(.L_39 - .L_38)
.L_38:
        /*0004*/ 	.word	0x00000082


	//----- nvinfo : EIATTR_KPARAM_INFO
	.align		4
.L_39:
        /*0008*/ 	.byte	0x04, 0x17
        /*000a*/ 	.short	(.L_41 - .L_40)
.L_40:
        /*000c*/ 	.word	0x00000000
        /*0010*/ 	.short	0x0003
        /*0012*/ 	.short	0x0014
        /*0014*/ 	.byte	0x00, 0xf0, 0x11, 0x00


	//----- nvinfo : EIATTR_KPARAM_INFO
	.align		4
.L_41:
        /*0018*/ 	.byte	0x04, 0x17
        /*001a*/ 	.short	(.L_43 - .L_42)
.L_42:
        /*001c*/ 	.word	0x00000000
        /*0020*/ 	.short	0x0002
        /*0022*/ 	.short	0x0010
        /*0024*/ 	.byte	0x00, 0xf0, 0x11, 0x00


	//----- nvinfo : EIATTR_KPARAM_INFO
	.align		4
.L_43:
        /*0028*/ 	.byte	0x04, 0x17
        /*002a*/ 	.short	(.L_45 - .L_44)
.L_44:
        /*002c*/ 	.word	0x00000000
        /*0030*/ 	.short	0x0001
        /*0032*/ 	.short	0x0008
        /*0034*/ 	.byte	0x00, 0xf5, 0x21, 0x00


	//----- nvinfo : EIATTR_KPARAM_INFO
	.align		4
.L_45:
        /*0038*/ 	.byte	0x04, 0x17
        /*003a*/ 	.short	(.L_47 - .L_46)
.L_46:
        /*003c*/ 	.word	0x00000000
        /*0040*/ 	.short	0x0000
        /*0042*/ 	.short	0x0000
        /*0044*/ 	.byte	0x00, 0xf5, 0x21, 0x00


	//----- nvinfo : EIATTR_SPARSE_MMA_MASK
	.align		4
.L_47:
        /*0048*/ 	.byte	0x03, 0x50
        /*004a*/ 	.short	0x0000


	//----- nvinfo : EIATTR_MAXREG_COUNT
	.align		4
        /*004c*/ 	.byte	0x03, 0x1b
        /*004e*/ 	.short	0x00ff


	//----- nvinfo : EIATTR_NUM_BARRIERS
	.align		4
        /*0050*/ 	.byte	0x02, 0x4c
        /*0052*/ 	.byte	0x01
	.zero		1


	//----- nvinfo : EIATTR_MERCURY_ISA_VERSION
	.align		4
        /*0054*/ 	.byte	0x03, 0x5f
        /*0056*/ 	.short	0x0101


	//----- nvinfo : EIATTR_INT_WARP_WIDE_INSTR_OFFSETS
	.align		4
        /*0058*/ 	.byte	0x04, 0x31
        /*005a*/ 	.short	(.L_49 - .L_48)


	//   ....[0]....
.L_48:
        /*005c*/ 	.word	0x000001e0


	//   ....[1]....
        /*0060*/ 	.word	0x00000270


	//   ....[2]....
        /*0064*/ 	.word	0x00000280


	//----- nvinfo : EIATTR_VRC_CTA_INIT_COUNT
	.align		4
.L_49:
        /*0068*/ 	.byte	0x02, 0x4a
	.zero		1
	.zero		1


	//----- nvinfo : EIATTR_EXIT_INSTR_OFFSETS
	.align		4
        /*006c*/ 	.byte	0x04, 0x1c
        /*006e*/ 	.short	(.L_51 - .L_50)


	//   ....[0]....
.L_50:
        /*0070*/ 	.word	0x00000320


	//   ....[1]....
        /*0074*/ 	.word	0x000006c0


	//----- nvinfo : EIATTR_CRS_STACK_SIZE
	.align		4
.L_51:
        /*0078*/ 	.byte	0x04, 0x1e
        /*007a*/ 	.short	(.L_53 - .L_52)
.L_52:
        /*007c*/ 	.word	0x00000000


	//----- nvinfo : EIATTR_CBANK_PARAM_SIZE
	.align		4
.L_53:
        /*0080*/ 	.byte	0x03, 0x19
        /*0082*/ 	.short	0x0018


	//----- nvinfo : EIATTR_PARAM_CBANK
	.align		4
        /*0084*/ 	.byte	0x04, 0x0a
        /*0086*/ 	.short	(.L_55 - .L_54)
	.align		4
.L_54:
        /*0088*/ 	.word	index@(.nv.constant0._Z10setCentersP3dayP6centerii)
        /*008c*/ 	.short	0x0380
        /*008e*/ 	.short	0x0018


	//----- nvinfo : EIATTR_SW_WAR
	.align		4
.L_55:
        /*0090*/ 	.byte	0x04, 0x36
        /*0092*/ 	.short	(.L_57 - .L_56)
.L_56:
        /*0094*/ 	.word	0x00000008
.L_57:


//--------------------- .nv.callgraph             --------------------------
	.section	.nv.callgraph,"",@"SHT_CUDA_CALLGRAPH"
	.align	4
	.sectionentsize	8
	.align		4
        /*0000*/ 	.word	0x00000000
	.align		4
        /*0004*/ 	.word	0xffffffff
	.align		4
        /*0008*/ 	.word	0x00000000
	.align		4
        /*000c*/ 	.word	0xfffffffe
	.align		4
        /*0010*/ 	.word	0x00000000
	.align		4
        /*0014*/ 	.word	0xfffffffd
	.align		4
        /*0018*/ 	.word	0x00000000
	.align		4
        /*001c*/ 	.word	0xfffffffc


//--------------------- .text._Z7clusterP3dayP6centeriiPi --------------------------
	.section	.text._Z7clusterP3dayP6centeriiPi,"ax",@progbits
	.align	128
        .global         _Z7clusterP3dayP6centeriiPi
        .type           _Z7clusterP3dayP6centeriiPi,@function
        .size           _Z7clusterP3dayP6centeriiPi,(.L_x_55 - _Z7clusterP3dayP6centeriiPi)
        .other          _Z7clusterP3dayP6centeriiPi,@"STO_CUDA_ENTRY STV_DEFAULT"
_Z7clusterP3dayP6centeriiPi:
.text._Z7clusterP3dayP6centeriiPi:
[----:B------:R-:W-:Y:S01]  /*0000*/  LDC R1, c[0x0][0x37c] ;  /* 0x0000df00ff017b82 */ /* 0x000fe20000000800 */
[----:B------:R-:W0:Y:S07]  /*0010*/  S2R R6, SR_TID.X ;  /* 0x0000000000067919 */ /* 0x000e2e0000002100 */
[----:B------:R-:W1:Y:S01]  /*0020*/  LDC.64 R2, c[0x0][0x390] ;  /* 0x0000e400ff027b82 */ /* 0x000e620000000a00 */
[----:B------:R-:W0:Y:S01]  /*0030*/  LDCU UR8, c[0x0][0x360] ;  /* 0x00006c00ff0877ac */ /* 0x000e220008000800 */
[----:B------:R-:W0:Y:S01]  /*0040*/  S2R R5, SR_CTAID.X ;  /* 0x0000000000057919 */ /* 0x000e220000002500 */
[----:B------:R-:W2:Y:S05]  /*0050*/  LDCU.64 UR6, c[0x0][0x358] ;  /* 0x00006b00ff0677ac */ /* 0x000eaa0008000a00 */
[----:B------:R-:W2:Y:S01]  /*0060*/  LDC.64 R8, c[0x0][0x398] ;  /* 0x0000e600ff087b82 */ /* 0x000ea20000000a00 */
[----:B-1----:R-:W-:Y:S01]  /*0070*/  ISETP.GE.AND P0, PT, R2, 0x1, PT ;  /* 0x000000010200780c */ /* 0x002fe20003f06270 */
[----:B--2---:R1:W-:Y:S01]  /*0080*/  STG.E desc[UR6][R8.64], RZ ;  /* 0x000000ff08007986 */ /* 0x0043e2000c101906 */
[----:B0-----:R-:W-:-:S05]  /*0090*/  IMAD R0, R5, UR8, R6 ;  /* 0x0000000805007c24 */ /* 0x001fca000f8e0206 */
[----:B------:R-:W-:-:S13]  /*00a0*/  ISETP.GE.OR P0, PT, R0, R3, !P0 ;  /* 0x000000030000720c */ /* 0x000fda0004706670 */
[----:B-1----:R-:W-:Y:S05]  /*00b0*/  @P0 EXIT ;  /* 0x000000000000094d */ /* 0x002fea0003800000 */
[C---:B------:R-:W-:Y:S01]  /*00c0*/  LOP3.LUT R4, R2.reuse, 0x7, RZ, 0xc0, !PT ;  /* 0x0000000702047812 */ /* 0x040fe200078ec0ff */
[----:B------:R-:W-:Y:S01]  /*00d0*/  IMAD.MOV.U32 R7, RZ, RZ, R0 ;  /* 0x000000ffff077224 */ /* 0x000fe200078e0000 */
[C---:B------:R-:W-:Y:S01]  /*00e0*/  LOP3.LUT R3, R2.reuse, 0x3, RZ, 0xc0, !PT ;  /* 0x0000000302037812 */ /* 0x040fe200078ec0ff */
[----:B------:R-:W-:Y:S01]  /*00f0*/  IMAD.MOV.U32 R0, RZ, RZ, RZ ;  /* 0x000000ffff007224 */ /* 0x000fe200078e00ff */
[----:B------:R-:W-:-:S07]  /*0100*/  LOP3.LUT R2, R2, 0x7ffffff8, RZ, 0xc0, !PT ;  /* 0x7ffffff802027812 */ /* 0x000fce00078ec0ff */
.L_x_37:
[----:B------:R-:W0:Y:S02]  /*0110*/  LDC.64 R16, c[0x0][0x380] ;  /* 0x0000e000ff107b82 */ /* 0x000e240000000a00 */
[----:B0-----:R-:W-:-:S05]  /*0120*/  IMAD.WIDE R16, R7, 0x28, R16 ;  /* 0x0000002807107825 */ /* 0x001fca00078e0210 */
[----:B-----5:R0:W5:Y:S04]  /*0130*/  LDG.E.64 R14, desc[UR6][R16.64+0x10] ;  /* 0x00001006100e7981 */ /* 0x020168000c1e1b00 */
[----:B------:R0:W5:Y:S01]  /*0140*/  LDG.E.64 R12, desc[UR6][R16.64+0x18] ;  /* 0x00001806100c7981 */ /* 0x000162000c1e1b00 */
[----:B------:R-:W-:Y:S05]  /*0150*/  YIELD ;  /* 0x0000000000007946 */ /* 0x000fea0003800000 */
[----:B------:R-:W1:Y:S01]  /*0160*/  LDCU UR4, c[0x0][0x390] ;  /* 0x00007200ff0477ac */ /* 0x000e620008000800 */
[----:B------:R-:W-:-:S02]  /*0170*/  HFMA2 R18, -RZ, RZ, 0, 0 ;  /* 0x00000000ff127431 */ /* 0x000fc400000001ff */
[----:B------:R-:W-:Y:S02]  /*0180*/  IMAD.MOV.U32 R7, RZ, RZ, RZ ;  /* 0x000000ffff077224 */ /* 0x000fe400078e00ff */
[----:B------:R-:W-:Y:S01]  /*0190*/  IMAD.MOV.U32 R19, RZ, RZ, 0x408f4000 ;  /* 0x408f4000ff137424 */ /* 0x000fe200078e00ff */
[----:B-1----:R-:W-:-:S09]  /*01a0*/  UISETP.GE.U32.AND UP0, UPT, UR4, 0x8, UPT ;  /* 0x000000080400788c */ /* 0x002fd2000bf06070 */
[----:B0-----:R-:W-:Y:S05]  /*01b0*/  BRA.U !UP0, `(.L_x_0) ;  /* 0x0000001108887547 */ /* 0x001fea000b800000 */
[----:B------:R-:W0:Y:S01]  /*01c0*/  LDCU.64 UR4, c[0x0][0x388] ;  /* 0x00007100ff0477ac */ /* 0x000e220008000a00 */
[----:B------:R-:W-:Y:S01]  /*01d0*/  IMAD.MOV.U32 R7, RZ, RZ, RZ ;  /* 0x000000ffff077224 */ /* 0x000fe200078e00ff */
[----:B------:R-:W-:Y:S01]  /*01e0*/  MOV R19, 0x408f4000 ;  /* 0x408f400000137802 */ /* 0x000fe20000000f00 */
[----:B------:R-:W-:Y:S01]  /*01f0*/  IMAD.MOV.U32 R18, RZ, RZ, 0x0 ;  /* 0x00000000ff127424 */ /* 0x000fe200078e00ff */
[----:B0-----:R-:W-:-:S04]  /*0200*/  UIADD3 UR4, UP0, UPT, UR4, 0x40, URZ ;  /* 0x0000004004047890 */ /* 0x001fc8000ff1e0ff */
[----:B------:R-:W-:Y:S02]  /*0210*/  UIADD3.X UR5, UPT, UPT, URZ, UR5, URZ, UP0, !UPT ;  /* 0x00000005ff057290 */ /* 0x000fe400087fe4ff */
[----:B------:R-:W-:-:S04]  /*0220*/  IMAD.U32 R10, RZ, RZ, UR4 ;  /* 0x00000004ff0a7e24 */ /* 0x000fc8000f8e00ff */
[----:B------:R-:W-:-:S07]  /*0230*/  IMAD.U32 R11, RZ, RZ, UR5 ;  /* 0x00000005ff0b7e24 */ /* 0x000fce000f8e00ff */
.L_x_17:
[----:B------:R-:W2:Y:S04]  /*0240*/  LDG.E.64 R20, desc[UR6][R10.64+-0x38] ;  /* 0xffffc8060a147981 */ /* 0x000ea8000c1e1b00 */
[----:B------:R-:W3:Y:S01]  /*0250*/  LDG.E.64 R8, desc[UR6][R10.64+-0x40] ;  /* 0xffffc0060a087981 */ /* 0x000ee2000c1e1b00 */
[----:B------:R-:W-:Y:S01]  /*0260*/  MOV R22, 0x0 ;  /* 0x0000000000167802 */ /* 0x000fe20000000f00 */
[----:B------:R-:W-:Y:S01]  /*0270*/  IMAD.MOV.U32 R23, RZ, RZ, 0x3fd80000 ;  /* 0x3fd80000ff177424 */ /* 0x000fe200078e00ff */
[----:B------:R-:W-:Y:S01]  /*0280*/  BSSY.RECONVERGENT B1, `(.L_x_1) ;  /* 0x0000019000017945 */ /* 0x000fe20003800200 */
[----:B--2--5:R-:W-:Y:S02]  /*0290*/  DADD R20, R12, -R20 ;  /* 0x000000000c147229 */ /* 0x024fe40000000814 */
[----:B---3--:R-:W-:-:S06]  /*02a0*/  DADD R8, R14, -R8 ;  /* 0x000000000e087229 */ /* 0x008fcc0000000808 */
[----:B------:R-:W-:-:S08]  /*02b0*/  DMUL R30, R20, R20 ;  /* 0x00000014141e7228 */ /* 0x000fd00000000000 */
[----:B------:R-:W-:-:S06]  /*02c0*/  DFMA R30, R8, R8, R30 ;  /* 0x00000008081e722b */ /* 0x000fcc000000001e */
[----:B------:R-:W0:Y:S04]  /*02d0*/  MUFU.RSQ64H R21, R31 ;  /* 0x0000001f00157308 */ /* 0x000e280000001c00 */
[----:B------:R-:W-:-:S05]  /*02e0*/  VIADD R20, R31, 0xfcb00000 ;  /* 0xfcb000001f147836 */ /* 0x000fca0000000000 */
[----:B------:R-:W-:Y:S01]  /*02f0*/  ISETP.GE.U32.AND P0, PT, R20, 0x7ca00000, PT ;  /* 0x7ca000001400780c */ /* 0x000fe20003f06070 */
[----:B0-----:R-:W-:-:S08]  /*0300*/  DMUL R8, R20, R20 ;  /* 0x0000001414087228 */ /* 0x001fd00000000000 */
[----:B------:R-:W-:-:S08]  /*0310*/  DFMA R8, R30, -R8, 1 ;  /* 0x3ff000001e08742b */ /* 0x000fd00000000808 */
[----:B------:R-:W-:Y:S02]  /*0320*/  DFMA R22, R8, R22, 0.5 ;  /* 0x3fe000000816742b */ /* 0x000fe40000000016 */
[----:B------:R-:W-:-:S08]  /*0330*/  DMUL R8, R20, R8 ;  /* 0x0000000814087228 */ /* 0x000fd00000000000 */
[----:B------:R-:W-:-:S08]  /*0340*/  DFMA R8, R22, R8, R20 ;  /* 0x000000081608722b */ /* 0x000fd00000000014 */
[----:B------:R-:W-:Y:S02]  /*0350*/  DMUL R26, R30, R8 ;  /* 0x000000081e1a7228 */ /* 0x000fe40000000000 */
[----:B------:R-:W-:Y:S02]  /*0360*/  VIADD R25, R9, 0xfff00000 ;  /* 0xfff0000009197836 */ /* 0x000fe40000000000 */
[----:B------:R-:W-:-:S04]  /*0370*/  IMAD.MOV.U32 R24, RZ, RZ, R8 ;  /* 0x000000ffff187224 */ /* 0x000fc800078e0008 */
[----:B------:R-:W-:-:S08]  /*0380*/  DFMA R22, R26, -R26, R30 ;  /* 0x8000001a1a16722b */ /* 0x000fd0000000001e */
[----:B------:R-:W-:Y:S01]  /*0390*/  DFMA R32, R22, R24, R26 ;  /* 0x000000181620722b */ /* 0x000fe2000000001a */
[----:B------:R-:W-:Y:S10]  /*03a0*/  @!P0 BRA `(.L_x_2) ;  /* 0x0000000000188947 */ /* 0x000ff40003800000 */
[----:B------:R-:W-:Y:S01]  /*03b0*/  MOV R24, R8 ;  /* 0x0000000800187202 */ /* 0x000fe20000000f00 */
[----:B------:R-:W-:Y:S01]  /*03c0*/  IMAD.MOV.U32 R21, RZ, RZ, R31 ;  /* 0x000000ffff157224 */ /* 0x000fe200078e001f */
[----:B------:R-:W-:-:S07]  /*03d0*/  MOV R8, 0x3f0 ;  /* 0x000003f000087802 */ /* 0x000fce0000000f00 */
[----:B------:R-:W-:Y:S05]  /*03e0*/  CALL.REL.NOINC `($__internal_0_$__cuda_sm20_dsqrt_rn_f64_mediumpath_v1) ;  /* 0x0000002000707944 */ /* 0x000fea0003c00000 */
[----:B------:R-:W-:Y:S02]  /*03f0*/  IMAD.MOV.U32 R32, RZ, RZ, R20 ;  /* 0x000000ffff207224 */ /* 0x000fe400078e0014 */
[----:B------:R-:W-:-:S07]  /*0400*/  IMAD.MOV.U32 R33, RZ, RZ, R21 ;  /* 0x000000ffff217224 */ /* 0x000fce00078e0015 */
.L_x_2:
[----:B------:R-:W-:Y:S05]  /*0410*/  BSYNC.RECONVERGENT B1 ;  /* 0x0000000000017941 */ /* 0x000fea0003800200 */
.L_x_1:
[----:B------:R-:W2:Y:S04]  /*0420*/  LDG.E.64 R20, desc[UR6][R10.64+-0x28] ;  /* 0xffffd8060a147981 */ /* 0x000ea8000c1e1b00 */
[----:B------:R-:W3:Y:S01]  /*0430*/  LDG.E.64 R8, desc[UR6][R10.64+-0x30] ;  /* 0xffffd0060a087981 */ /* 0x000ee2000c1e1b00 */
[----:B------:R-:W-:Y:S01]  /*0440*/  DSETP.GEU.AND P0, PT, R32, R18, PT ;  /* 0x000000122000722a */ /* 0x000fe20003f0e000 */
[----:B------:R-:W-:Y:S05]  /*0450*/  BSSY.RECONVERGENT B1, `(.L_x_3) ;  /* 0x000001e000017945 */ /* 0x000fea0003800200 */
[----:B------:R-:W-:-:S02]  /*0460*/  FSEL R18, R32, R18, !P0 ;  /* 0x0000001220127208 */ /* 0x000fc40004000000 */
[----:B------:R-:W-:Y:S02]  /*0470*/  FSEL R19, R33, R19, !P0 ;  /* 0x0000001321137208 */ /* 0x000fe40004000000 */
[----:B------:R-:W-:Y:S01]  /*0480*/  SEL R28, R7, R28, !P0 ;  /* 0x0000001c071c7207 */ /* 0x000fe20004000000 */
[----:B--2---:R-:W-:Y:S02]  /*0490*/  DADD R20, R12, -R20 ;  /* 0x000000000c147229 */ /* 0x004fe40000000814 */
[----:B---3--:R-:W-:-:S06]  /*04a0*/  DADD R8, R14, -R8 ;  /* 0x000000000e087229 */ /* 0x008fcc0000000808 */
[----:B------:R-:W-:-:S08]  /*04b0*/  DMUL R30, R20, R20 ;  /* 0x00000014141e7228 */ /* 0x000fd00000000000 */
[----:B------:R-:W-:Y:S01]  /*04c0*/  DFMA R30, R8, R8, R30 ;  /* 0x00000008081e722b */ /* 0x000fe2000000001e */
[----:B------:R-:W-:Y:S02]  /*04d0*/  IMAD.MOV.U32 R8, RZ, RZ, 0x0 ;  /* 0x00000000ff087424 */ /* 0x000fe400078e00ff */
[----:B------:R-:W-:-:S03]  /*04e0*/  IMAD.MOV.U32 R9, RZ, RZ, 0x3fd80000 ;  /* 0x3fd80000ff097424 */ /* 0x000fc600078e00ff */
[----:B------:R-:W0:Y:S04]  /*04f0*/  MUFU.RSQ64H R21, R31 ;  /* 0x0000001f00157308 */ /* 0x000e280000001c00 */
[----:B------:R-:W-:-:S04]  /*0500*/  IADD3 R20, PT, PT, R31, -0x3500000, RZ ;  /* 0xfcb000001f147810 */ /* 0x000fc80007ffe0ff */
[----:B------:R-:W-:Y:S02]  /*0510*/  ISETP.GE.U32.AND P1, PT, R20, 0x7ca00000, PT ;  /* 0x7ca000001400780c */ /* 0x000fe40003f26070 */
[----:B0-----:R-:W-:-:S08]  /*0520*/  DMUL R22, R20, R20 ;  /* 0x0000001414167228 */ /* 0x001fd00000000000 */
[----:B------:R-:W-:-:S08]  /*0530*/  DFMA R22, R30, -R22, 1 ;  /* 0x3ff000001e16742b */ /* 0x000fd00000000816 */
[----:B------:R-:W-:Y:S02]  /*0540*/  DFMA R8, R22, R8, 0.5 ;  /* 0x3fe000001608742b */ /* 0x000fe40000000008 */
[----:B------:R-:W-:-:S08]  /*0550*/  DMUL R22, R20, R22 ;  /* 0x0000001614167228 */ /* 0x000fd00000000000 */
[----:B------:R-:W-:-:S08]  /*0560*/  DFMA R8, R8, R22, R20 ;  /* 0x000000160808722b */ /* 0x000fd00000000014 */
[----:B------:R-:W-:Y:S02]  /*0570*/  DMUL R26, R30, R8 ;  /* 0x000000081e1a7228 */ /* 0x000fe40000000000 */
[----:B------:R-:W-:Y:S01]  /*0580*/  VIADD R25, R9, 0xfff00000 ;  /* 0xfff0000009197836 */ /* 0x000fe20000000000 */
[----:B------:R-:W-:-:S05]  /*0590*/  MOV R24, R8 ;  /* 0x0000000800187202 */ /* 0x000fca0000000f00 */
[----:B------:R-:W-:-:S08]  /*05a0*/  DFMA R22, R26, -R26, R30 ;  /* 0x8000001a1a16722b */ /* 0x000fd0000000001e */
[----:B------:R-:W-:Y:S01]  /*05b0*/  DFMA R32, R22, R24, R26 ;  /* 0x000000181620722b */ /* 0x000fe2000000001a */
[----:B------:R-:W-:Y:S10]  /*05c0*/  @!P1 BRA `(.L_x_4) ;  /* 0x0000000000189947 */ /* 0x000ff40003800000 */
[----:B------:R-:W-:Y:S01]  /*05d0*/  IMAD.MOV.U32 R24, RZ, RZ, R8 ;  /* 0x000000ffff187224 */ /* 0x000fe200078e0008 */
[----:B------:R-:W-:Y:S01]  /*05e0*/  MOV R8, 0x610 ;  /* 0x0000061000087802 */ /* 0x000fe20000000f00 */
[----:B------:R-:W-:-:S07]  /*05f0*/  IMAD.MOV.U32 R21, RZ, RZ, R31 ;  /* 0x000000ffff157224 */ /* 0x000fce00078e001f */
[----:B------:R-:W-:Y:S05]  /*0600*/  CALL.REL.NOINC `($__internal_0_$__cuda_sm20_dsqrt_rn_f64_mediumpath_v1) ;  /* 0x0000001c00e87944 */ /* 0x000fea0003c00000 */
[----:B------:R-:W-:Y:S01]  /*0610*/  IMAD.MOV.U32 R32, RZ, RZ, R20 ;  /* 0x000000ffff207224 */ /* 0x000fe200078e0014 */
[----:B------:R-:W-:-:S07]  /*0620*/  MOV R33, R21 ;  /* 0x0000001500217202 */ /* 0x000fce0000000f00 */
.L_x_4:
[----:B------:R-:W-:Y:S05]  /*0630*/  BSYNC.RECONVERGENT B1 ;  /* 0x0000000000017941 */ /* 0x000fea0003800200 */
.L_x_3:
[----:B------:R-:W2:Y:S04]  /*0640*/  LDG.E.64 R20, desc[UR6][R10.64+-0x18] ;  /* 0xffffe8060a147981 */ /* 0x000ea8000c1e1b00 */
[----:B------:R-:W3:Y:S01]  /*0650*/  LDG.E.64 R8, desc[UR6][R10.64+-0x20] ;  /* 0xffffe0060a087981 */ /* 0x000ee2000c1e1b00 */
[----:B------:R-:W-:Y:S01]  /*0660*/  IMAD.MOV.U32 R34, RZ, RZ, 0x0 ;  /* 0x00000000ff227424 */ /* 0x000fe200078e00ff */
[----:B------:R-:W-:Y:S01]  /*0670*/  DSETP.GEU.AND P0, PT, R32, R18, PT ;  /* 0x000000122000722a */ /* 0x000fe20003f0e000 */
[----:B------:R-:W-:Y:S01]  /*0680*/  IMAD.MOV.U32 R35, RZ, RZ, 0x3fd80000 ;  /* 0x3fd80000ff237424 */ /* 0x000fe200078e00ff */
[----:B------:R-:W-:Y:S04]  /*0690*/  BSSY.RECONVERGENT B1, `(.L_x_5) ;  /* 0x000001c000017945 */ /* 0x000fe80003800200 */
[----:B------:R-:W-:-:S02]  /*06a0*/  FSEL R18, R32, R18, !P0 ;  /* 0x0000001220127208 */ /* 0x000fc40004000000 */
[----:B------:R-:W-:-:S06]  /*06b0*/  FSEL R19, R33, R19, !P0 ;  /* 0x0000001321137208 */ /* 0x000fcc0004000000 */
[----:B------:R-:W-:Y:S01]  /*06c0*/  @!P0 VIADD R28, R7, 0x1 ;  /* 0x00000001071c8836 */ /* 0x000fe20000000000 */
[----:B--2---:R-:W-:Y:S02]  /*06d0*/  DADD R20, R12, -R20 ;  /* 0x000000000c147229 */ /* 0x004fe40000000814 */
        /* <DEDUP_REMOVED lines=12> */
[----:B------:R-:W-:Y:S01]  /*07a0*/  IADD3 R25, PT, PT, R35, -0x100000, RZ ;  /* 0xfff0000023197810 */ /* 0x000fe20007ffe0ff */
[----:B------:R-:W-:-:S05]  /*07b0*/  IMAD.MOV.U32 R24, RZ, RZ, R34 ;  /* 0x000000ffff187224 */ /* 0x000fca00078e0022 */
[----:B------:R-:W-:-:S08]  /*07c0*/  DFMA R22, R26, -R26, R30 ;  /* 0x8000001a1a16722b */ /* 0x000fd0000000001e */
[----:B------:R-:W-:Y:S01]  /*07d0*/  DFMA R8, R22, R24, R26 ;  /* 0x000000181608722b */ /* 0x000fe2000000001a */
[----:B------:R-:W-:Y:S10]  /*07e0*/  @!P1 BRA `(.L_x_6) ;  /* 0x0000000000189947 */ /* 0x000ff40003800000 */
[----:B------:R-:W-:Y:S01]  /*07f0*/  IMAD.MOV.U32 R24, RZ, RZ, R34 ;  /* 0x000000ffff187224 */ /* 0x000fe200078e0022 */
[----:B------:R-:W-:Y:S02]  /*0800*/  MOV R21, R31 ;  /* 0x0000001f00157202 */ /* 0x000fe40000000f00 */
[----:B------:R-:W-:-:S07]  /*0810*/  MOV R8, 0x830 ;  /* 0x0000083000087802 */ /* 0x000fce0000000f00 */
[----:B------:R-:W-:Y:S05]  /*0820*/  CALL.REL.NOINC `($__internal_0_$__cuda_sm20_dsqrt_rn_f64_mediumpath_v1) ;  /* 0x0000001c00607944 */ /* 0x000fea0003c00000 */
[----:B------:R-:W-:Y:S02]  /*0830*/  IMAD.MOV.U32 R8, RZ, RZ, R20 ;  /* 0x000000ffff087224 */ /* 0x000fe400078e0014 */
[----:B------:R-:W-:-:S07]  /*0840*/  IMAD.MOV.U32 R9, RZ, RZ, R21 ;  /* 0x000000ffff097224 */ /* 0x000fce00078e0015 */
.L_x_6:
[----:B------:R-:W-:Y:S05]  /*0850*/  BSYNC.RECONVERGENT B1 ;  /* 0x0000000000017941 */ /* 0x000fea0003800200 */
.L_x_5:
[----:B------:R-:W2:Y:S04]  /*0860*/  LDG.E.64 R22, desc[UR6][R10.64+-0x8] ;  /* 0xfffff8060a167981 */ /* 0x000ea8000c1e1b00 */
[----:B------:R-:W3:Y:S01]  /*0870*/  LDG.E.64 R20, desc[UR6][R10.64+-0x10] ;  /* 0xfffff0060a147981 */ /* 0x000ee2000c1e1b00 */
[----:B------:R-:W-:Y:S01]  /*0880*/  MOV R34, 0x0 ;  /* 0x0000000000227802 */ /* 0x000fe20000000f00 */
[----:B------:R-:W-:Y:S01]  /*0890*/  IMAD.MOV.U32 R35, RZ, RZ, 0x3fd80000 ;  /* 0x3fd80000ff237424 */ /* 0x000fe200078e00ff */
[----:B------:R-:W-:Y:S01]  /*08a0*/  DSETP.GEU.AND P0, PT, R8, R18, PT ;  /* 0x000000120800722a */ /* 0x000fe20003f0e000 */
[----:B------:R-:W-:Y:S05]  /*08b0*/  BSSY.RECONVERGENT B1, `(.L_x_7) ;  /* 0x000001d000017945 */ /* 0x000fea0003800200 */
        /* <DEDUP_REMOVED lines=23> */
[----:B------:R-:W-:Y:S02]  /*0a30*/  IMAD.MOV.U32 R30, RZ, RZ, R32 ;  /* 0x000000ffff1e7224 */ /* 0x000fe400078e0020 */
[----:B------:R-:W-:-:S07]  /*0a40*/  IMAD.MOV.U32 R21, RZ, RZ, R33 ;  /* 0x000000ffff157224 */ /* 0x000fce00078e0021 */
[----:B------:R-:W-:Y:S05]  /*0a50*/  CALL.REL.NOINC `($__internal_0_$__cuda_sm20_dsqrt_rn_f64_mediumpath_v1) ;  /* 0x0000001800d47944 */ /* 0x000fea0003c00000 */
[----:B------:R-:W-:Y:S01]  /*0a60*/  MOV R30, R20 ;  /* 0x00000014001e7202 */ /* 0x000fe20000000f00 */
[----:B------:R-:W-:-:S07]  /*0a70*/  IMAD.MOV.U32 R31, RZ, RZ, R21 ;  /* 0x000000ffff1f7224 */ /* 0x000fce00078e0015 */
.L_x_8:
[----:B------:R-:W-:Y:S05]  /*0a80*/  BSYNC.RECONVERGENT B1 ;  /* 0x0000000000017941 */ /* 0x000fea0003800200 */
.L_x_7:
[----:B------:R-:W2:Y:S04]  /*0a90*/  LDG.E.64 R20, desc[UR6][R10.64+0x8] ;  /* 0x000008060a147981 */ /* 0x000ea8000c1e1b00 */
[----:B------:R-:W3:Y:S01]  /*0aa0*/  LDG.E.64 R8, desc[UR6][R10.64] ;  /* 0x000000060a087981 */ /* 0x000ee2000c1e1b00 */
[----:B------:R-:W-:Y:S01]  /*0ab0*/  IMAD.MOV.U32 R34, RZ, RZ, 0x0 ;  /* 0x00000000ff227424 */ /* 0x000fe200078e00ff */
[----:B------:R-:W-:Y:S01]  /*0ac0*/  MOV R35, 0x3fd80000 ;  /* 0x3fd8000000237802 */ /* 0x000fe20000000f00 */
        /* <DEDUP_REMOVED lines=25> */
[----:B------:R-:W-:Y:S01]  /*0c60*/  MOV R8, 0xc90 ;  /* 0x00000c9000087802 */ /* 0x000fe20000000f00 */
[----:B------:R-:W-:-:S07]  /*0c70*/  IMAD.MOV.U32 R21, RZ, RZ, R33 ;  /* 0x000000ffff157224 */ /* 0x000fce00078e0021 */
[----:B------:R-:W-:Y:S05]  /*0c80*/  CALL.REL.NOINC `($__internal_0_$__cuda_sm20_dsqrt_rn_f64_mediumpath_v1) ;  /* 0x0000001800487944 */ /* 0x000fea0003c00000 */
[----:B------:R-:W-:Y:S01]  /*0c90*/  IMAD.MOV.U32 R8, RZ, RZ, R20 ;  /* 0x000000ffff087224 */ /* 0x000fe200078e0014 */
[----:B------:R-:W-:-:S07]  /*0ca0*/  MOV R9, R21 ;  /* 0x0000001500097202 */ /* 0x000fce0000000f00 */
.L_x_10:
[----:B------:R-:W-:Y:S05]  /*0cb0*/  BSYNC.RECONVERGENT B1 ;  /* 0x0000000000017941 */ /* 0x000fea0003800200 */
.L_x_9:
        /* <DEDUP_REMOVED lines=28> */
[----:B------:R-:W-:Y:S01]  /*0e80*/  MOV R30, R32 ;  /* 0x00000020001e7202 */ /* 0x000fe20000000f00 */
[----:B------:R-:W-:Y:S01]  /*0e90*/  IMAD.MOV.U32 R21, RZ, RZ, R33 ;  /* 0x000000ffff157224 */ /* 0x000fe200078e0021 */
[----:B------:R-:W-:-:S07]  /*0ea0*/  MOV R8, 0xec0 ;  /* 0x00000ec000087802 */ /* 0x000fce0000000f00 */
[----:B------:R-:W-:Y:S05]  /*0eb0*/  CALL.REL.NOINC `($__internal_0_$__cuda_sm20_dsqrt_rn_f64_mediumpath_v1) ;  /* 0x0000001400bc7944 */ /* 0x000fea0003c00000 */
[----:B------:R-:W-:Y:S02]  /*0ec0*/  IMAD.MOV.U32 R30, RZ, RZ, R20 ;  /* 0x000000ffff1e7224 */ /* 0x000fe400078e0014 */
[----:B------:R-:W-:-:S07]  /*0ed0*/  IMAD.MOV.U32 R31, RZ, RZ, R21 ;  /* 0x000000ffff1f7224 */ /* 0x000fce00078e0015 */
.L_x_12:
[----:B------:R-:W-:Y:S05]  /*0ee0*/  BSYNC.RECONVERGENT B1 ;  /* 0x0000000000017941 */ /* 0x000fea0003800200 */
.L_x_11:
        /* <DEDUP_REMOVED lines=8> */
[----:B------:R-:W-:Y:S01]  /*0f70*/  @!P0 IADD3 R28, PT, PT, R7, 0x5, RZ ;  /* 0x00000005071c8810 */ /* 0x000fe20007ffe0ff */
[----:B--2---:R-:W-:Y:S02]  /*0f80*/  DADD R20, R12, -R20 ;  /* 0x000000000c147229 */ /* 0x004fe40000000814 */
[----:B---3--:R-:W-:-:S06]  /*0f90*/  DADD R8, R14, -R8 ;  /* 0x000000000e087229 */ /* 0x008fcc0000000808 */
[----:B------:R-:W-:-:S08]  /*0fa0*/  DMUL R32, R20, R20 ;  /* 0x0000001414207228 */ /* 0x000fd00000000000 */
[----:B------:R-:W-:-:S06]  /*0fb0*/  DFMA R32, R8, R8, R32 ;  /* 0x000000080820722b */ /* 0x000fcc0000000020 */
        /* <DEDUP_REMOVED lines=21> */
.L_x_14:
[----:B------:R-:W-:Y:S05]  /*1110*/  BSYNC.RECONVERGENT B1 ;  /* 0x0000000000017941 */ /* 0x000fea0003800200 */
.L_x_13:
        /* <DEDUP_REMOVED lines=33> */
.L_x_16:
[----:B------:R-:W-:Y:S05]  /*1330*/  BSYNC.RECONVERGENT B1 ;  /* 0x0000000000017941 */ /* 0x000fea0003800200 */
.L_x_15:
[----:B------:R-:W-:Y:S01]  /*1340*/  DSETP.GEU.AND P0, PT, R34, R18, PT ;  /* 0x000000122200722a */ /* 0x000fe20003f0e000 */
[----:B------:R-:W-:-:S05]  /*1350*/  IADD3 R10, P2, PT, R10, 0x80, RZ ;  /* 0x000000800a0a7810 */ /* 0x000fca0007f5e0ff */
[----:B------:R-:W-:Y:S01]  /*1360*/  FSEL R18, R34, R18, !P0 ;  /* 0x0000001222127208 */ /* 0x000fe20004000000 */
[----:B------:R-:W-:Y:S01]  /*1370*/  IMAD.X R11, RZ, RZ, R11, P2 ;  /* 0x000000ffff0b7224 */ /* 0x000fe200010e060b */
[----:B------:R-:W-:-:S06]  /*1380*/  FSEL R19, R35, R19, !P0 ;  /* 0x0000001323137208 */ /* 0x000fcc0004000000 */
[C---:B------:R-:W-:Y:S01]  /*1390*/  @!P0 IADD3 R28, PT, PT, R7.reuse, 0x7, RZ ;  /* 0x00000007071c8810 */ /* 0x040fe20007ffe0ff */
[----:B------:R-:W-:-:S05]  /*13a0*/  VIADD R7, R7, 0x8 ;  /* 0x0000000807077836 */ /* 0x000fca0000000000 */
[----:B------:R-:W-:-:S13]  /*13b0*/  ISETP.NE.AND P1, PT, R7, R2, PT ;  /* 0x000000020700720c */ /* 0x000fda0003f25270 */
[----:B------:R-:W-:Y:S05]  /*13c0*/  @P1 BRA `(.L_x_17) ;  /* 0xffffffec009c1947 */ /* 0x000fea000383ffff */
[----:B------:R-:W-:-:S07]  /*13d0*/  MOV R7, R2 ;  /* 0x0000000200077202 */ /* 0x000fce0000000f00 */
.L_x_0:
[----:B------:R-:W-:-:S13]  /*13e0*/  ISETP.NE.AND P0, PT, R4, RZ, PT ;  /* 0x000000ff0400720c */ /* 0x000fda0003f05270 */
[----:B------:R-:W-:Y:S05]  /*13f0*/  @!P0 BRA `(.L_x_18) ;  /* 0x0000001000148947 */ /* 0x000fea0003800000 */
[----:B------:R-:W-:-:S05]  /*1400*/  VIADD R8, R4, 0xffffffff ;  /* 0xffffffff04087836 */ /* 0x000fca0000000000 */
[----:B------:R-:W-:-:S13]  /*1410*/  ISETP.GE.U32.AND P0, PT, R8, 0x3, PT ;  /* 0x000000030800780c */ /* 0x000fda0003f06070 */
[----:B------:R-:W-:Y:S05]  /*1420*/  @!P0 BRA `(.L_x_19) ;  /* 0x0000000800448947 */ /* 0x000fea0003800000 */
[----:B------:R-:W0:Y:S02]  /*1430*/  LDC.64 R10, c[0x0][0x388] ;  /* 0x0000e200ff0a7b82 */ /* 0x000e240000000a00 */
[----:B0-----:R-:W-:-:S05]  /*1440*/  IMAD.WIDE.U32 R10, R7, 0x10, R10 ;  /* 0x00000010070a7825 */ /* 0x001fca00078e000a */
        /* <DEDUP_REMOVED lines=27> */
[----:B------:R-:W-:Y:S01]  /*1600*/  MOV R8, R20 ;  /* 0x0000001400087202 */ /* 0x000fe20000000f00 */
[----:B------:R-:W-:-:S07]  /*1610*/  IMAD.MOV.U32 R9, RZ, RZ, R21 ;  /* 0x000000ffff097224 */ /* 0x000fce00078e0015 */
.L_x_21:
[----:B------:R-:W-:Y:S05]  /*1620*/  BSYNC.RECONVERGENT B1 ;  /* 0x0000000000017941 */ /* 0x000fea0003800200 */
.L_x_20:
[----:B------:R-:W2:Y:S04]  /*1630*/  LDG.E.64 R22, desc[UR6][R10.64+0x18] ;  /* 0x000018060a167981 */ /* 0x000ea8000c1e1b00 */
[----:B------:R-:W3:Y:S01]  /*1640*/  LDG.E.64 R20, desc[UR6][R10.64+0x10] ;  /* 0x000010060a147981 */ /* 0x000ee2000c1e1b00 */
[----:B------:R-:W-:Y:S01]  /*1650*/  MOV R34, 0x0 ;  /* 0x0000000000227802 */ /* 0x000fe20000000f00 */
[----:B------:R-:W-:Y:S01]  /*1660*/  IMAD.MOV.U32 R35, RZ, RZ, 0x3fd80000 ;  /* 0x3fd80000ff237424 */ /* 0x000fe200078e00ff */
[----:B------:R-:W-:Y:S01]  /*1670*/  DSETP.GEU.AND P0, PT, R8, R18, PT ;  /* 0x000000120800722a */ /* 0x000fe20003f0e000 */
[----:B------:R-:W-:Y:S05]  /*1680*/  BSSY.RECONVERGENT B1, `(.L_x_22) ;  /* 0x000001e000017945 */ /* 0x000fea0003800200 */
[----:B------:R-:W-:Y:S01]  /*1690*/  FSEL R19, R9, R19, !P0 ;  /* 0x0000001309137208 */ /* 0x000fe20004000000 */
[----:B------:R-:W-:Y:S01]  /*16a0*/  VIADD R9, R7, 0x1 ;  /* 0x0000000107097836 */ /* 0x000fe20000000000 */
[----:B------:R-:W-:-:S02]  /*16b0*/  FSEL R18, R8, R18, !P0 ;  /* 0x0000001208127208 */ /* 0x000fc40004000000 */
[----:B------:R-:W-:Y:S01]  /*16c0*/  SEL R28, R7, R28, !P0 ;  /* 0x0000001c071c7207 */ /* 0x000fe20004000000 */
        /* <DEDUP_REMOVED lines=23> */
[----:B------:R-:W-:Y:S01]  /*1840*/  IMAD.MOV.U32 R30, RZ, RZ, R20 ;  /* 0x000000ffff1e7224 */ /* 0x000fe200078e0014 */
[----:B------:R-:W-:-:S07]  /*1850*/  MOV R31, R21 ;  /* 0x00000015001f7202 */ /* 0x000fce0000000f00 */
.L_x_23:
[----:B------:R-:W-:Y:S05]  /*1860*/  BSYNC.RECONVERGENT B1 ;  /* 0x0000000000017941 */ /* 0x000fea0003800200 */
.L_x_22:
[----:B------:R-:W2:Y:S04]  /*1870*/  LDG.E.64 R22, desc[UR6][R10.64+0x28] ;  /* 0x000028060a167981 */ /* 0x000ea8000c1e1b00 */
[----:B------:R-:W3:Y:S01]  /*1880*/  LDG.E.64 R20, desc[UR6][R10.64+0x20] ;  /* 0x000020060a147981 */ /* 0x000ee2000c1e1b00 */
[----:B------:R-:W-:Y:S01]  /*1890*/  DSETP.GEU.AND P0, PT, R30, R18, PT ;  /* 0x000000121e00722a */ /* 0x000fe20003f0e000 */
[----:B------:R-:W-:Y:S05]  /*18a0*/  BSSY.RECONVERGENT B1, `(.L_x_24) ;  /* 0x0000020000017945 */ /* 0x000fea0003800200 */
[----:B------:R-:W-:-:S02]  /*18b0*/  FSEL R18, R30, R18, !P0 ;  /* 0x000000121e127208 */ /* 0x000fc40004000000 */
[----:B------:R-:W-:Y:S02]  /*18c0*/  FSEL R19, R31, R19, !P0 ;  /* 0x000000131f137208 */ /* 0x000fe40004000000 */
[----:B------:R-:W-:Y:S02]  /*18d0*/  SEL R9, R9, R28, !P0 ;  /* 0x0000001c09097207 */ /* 0x000fe40004000000 */
[----:B------:R-:W-:Y:S01]  /*18e0*/  IADD3 R28, PT, PT, R7, 0x2, RZ ;  /* 0x00000002071c7810 */ /* 0x000fe20007ffe0ff */
[----:B--2---:R-:W-:Y:S02]  /*18f0*/  DADD R22, R12, -R22 ;  /* 0x000000000c167229 */ /* 0x004fe40000000816 */
[----:B---3--:R-:W-:-:S06]  /*1900*/  DADD R20, R14, -R20 ;  /* 0x000000000e147229 */ /* 0x008fcc0000000814 */
[----:B------:R-:W-:Y:S01]  /*1910*/  DMUL R32, R22, R22 ;  /* 0x0000001616207228 */ /* 0x000fe20000000000 */
[----:B------:R-:W-:Y:S01]  /*1920*/  IMAD.MOV.U32 R22, RZ, RZ, 0x0 ;  /* 0x00000000ff167424 */ /* 0x000fe200078e00ff */
[----:B------:R-:W-:-:S06]  /*1930*/  MOV R23, 0x3fd80000 ;  /* 0x3fd8000000177802 */ /* 0x000fcc0000000f00 */
        /* <DEDUP_REMOVED lines=22> */
.L_x_25:
[----:B------:R-:W-:Y:S05]  /*1aa0*/  BSYNC.RECONVERGENT B1 ;  /* 0x0000000000017941 */ /* 0x000fea0003800200 */
.L_x_24:
[----:B------:R-:W2:Y:S04]  /*1ab0*/  LDG.E.64 R22, desc[UR6][R10.64+0x38] ;  /* 0x000038060a167981 */ /* 0x000ea8000c1e1b00 */
[----:B------:R0:W3:Y:S01]  /*1ac0*/  LDG.E.64 R20, desc[UR6][R10.64+0x30] ;  /* 0x000030060a147981 */ /* 0x0000e2000c1e1b00 */
[----:B------:R-:W-:Y:S01]  /*1ad0*/  IMAD.MOV.U32 R34, RZ, RZ, 0x0 ;  /* 0x00000000ff227424 */ /* 0x000fe200078e00ff */
[----:B------:R-:W-:Y:S01]  /*1ae0*/  DSETP.GEU.AND P0, PT, R30, R18, PT ;  /* 0x000000121e00722a */ /* 0x000fe20003f0e000 */
[----:B------:R-:W-:Y:S01]  /*1af0*/  IMAD.MOV.U32 R35, RZ, RZ, 0x3fd80000 ;  /* 0x3fd80000ff237424 */ /* 0x000fe200078e00ff */
[----:B------:R-:W-:Y:S04]  /*1b00*/  BSSY.RECONVERGENT B1, `(.L_x_26) ;  /* 0x000001e000017945 */ /* 0x000fe80003800200 */
[----:B------:R-:W-:Y:S01]  /*1b10*/  SEL R28, R28, R9, !P0 ;  /* 0x000000091c1c7207 */ /* 0x000fe20004000000 */
[----:B------:R-:W-:Y:S01]  /*1b20*/  VIADD R9, R7, 0x3 ;  /* 0x0000000307097836 */ /* 0x000fe20000000000 */
[----:B0-----:R-:W-:-:S02]  /*1b30*/  FSEL R10, R30, R18, !P0 ;  /* 0x000000121e0a7208 */ /* 0x001fc40004000000 */
[----:B------:R-:W-:Y:S01]  /*1b40*/  FSEL R11, R31, R19, !P0 ;  /* 0x000000131f0b7208 */ /* 0x000fe20004000000 */
        /* <DEDUP_REMOVED lines=23> */
[----:B------:R-:W-:Y:S01]  /*1cc0*/  MOV R36, R20 ;  /* 0x0000001400247202 */ /* 0x000fe20000000f00 */
[----:B------:R-:W-:-:S07]  /*1cd0*/  IMAD.MOV.U32 R37, RZ, RZ, R21 ;  /* 0x000000ffff257224 */ /* 0x000fce00078e0015 */
.L_x_27:
[----:B------:R-:W-:Y:S05]  /*1ce0*/  BSYNC.RECONVERGENT B1 ;  /* 0x0000000000017941 */ /* 0x000fea0003800200 */
.L_x_26:
[----:B------:R-:W-:Y:S01]  /*1cf0*/  DSETP.GEU.AND P0, PT, R36, R10, PT ;  /* 0x0000000a2400722a */ /* 0x000fe20003f0e000 */
[----:B------:R-:W-:-:S05]  /*1d00*/  VIADD R7, R7, 0x4 ;  /* 0x0000000407077836 */ /* 0x000fca0000000000 */
[----:B------:R-:W-:Y:S02]  /*1d10*/  FSEL R18, R36, R10, !P0 ;  /* 0x0000000a24127208 */ /* 0x000fe40004000000 */
[----:B------:R-:W-:Y:S02]  /*1d20*/  FSEL R19, R37, R11, !P0 ;  /* 0x0000000b25137208 */ /* 0x000fe40004000000 */
[----:B------:R-:W-:-:S07]  /*1d30*/  SEL R28, R9, R28, !P0 ;  /* 0x0000001c091c7207 */ /* 0x000fce0004000000 */
.L_x_19:
[----:B------:R-:W-:-:S13]  /*1d40*/  ISETP.NE.AND P0, PT, R3, RZ, PT ;  /* 0x000000ff0300720c */ /* 0x000fda0003f05270 */
[----:B------:R-:W-:Y:S05]  /*1d50*/  @!P0 BRA `(.L_x_18) ;  /* 0x0000000400bc8947 */ /* 0x000fea0003800000 */
[----:B------:R-:W-:-:S13]  /*1d60*/  ISETP.NE.AND P0, PT, R3, 0x1, PT ;  /* 0x000000010300780c */ /* 0x000fda0003f05270 */
[----:B------:R-:W-:Y:S05]  /*1d70*/  @!P0 BRA `(.L_x_28) ;  /* 0x0000000400208947 */ /* 0x000fea0003800000 */
[----:B------:R-:W0:Y:S02]  /*1d80*/  LDC.64 R10, c[0x0][0x388] ;  /* 0x0000e200ff0a7b82 */ /* 0x000e240000000a00 */
[----:B0-----:R-:W-:-:S05]  /*1d90*/  IMAD.WIDE.U32 R10, R7, 0x10, R10 ;  /* 0x00000010070a7825 */ /* 0x001fca00078e000a */
[----:B------:R-:W2:Y:S04]  /*1da0*/  LDG.E.64 R20, desc[UR6][R10.64+0x8] ;  /* 0x000008060a147981 */ /* 0x000ea8000c1e1b00 */
[----:B------:R-:W3:Y:S01]  /*1db0*/  LDG.E.64 R8, desc[UR6][R10.64] ;  /* 0x000000060a087981 */ /* 0x000ee2000c1e1b00 */
[----:B------:R-:W-:Y:S01]  /*1dc0*/  IMAD.MOV.U32 R32, RZ, RZ, 0x0 ;  /* 0x00000000ff207424 */ /* 0x000fe200078e00ff */
[----:B------:R-:W-:Y:S01]  /*1dd0*/  BSSY.RECONVERGENT B1, `(.L_x_29) ;  /* 0x000001a000017945 */ /* 0x000fe20003800200 */
[----:B------:R-:W-:Y:S01]  /*1de0*/  IMAD.MOV.U32 R33, RZ, RZ, 0x3fd80000 ;  /* 0x3fd80000ff217424 */ /* 0x000fe200078e00ff */
[----:B--2--5:R-:W-:Y:S02]  /*1df0*/  DADD R20, R12, -R20 ;  /* 0x000000000c147229 */ /* 0x024fe40000000814 */
        /* <DEDUP_REMOVED lines=23> */
.L_x_30:
[----:B------:R-:W-:Y:S05]  /*1f70*/  BSYNC.RECONVERGENT B1 ;  /* 0x0000000000017941 */ /* 0x000fea0003800200 */
.L_x_29:
[----:B------:R-:W2:Y:S04]  /*1f80*/  LDG.E.64 R22, desc[UR6][R10.64+0x18] ;  /* 0x000018060a167981 */ /* 0x000ea8000c1e1b00 */
[----:B------:R0:W3:Y:S01]  /*1f90*/  LDG.E.64 R20, desc[UR6][R10.64+0x10] ;  /* 0x000010060a147981 */ /* 0x0000e2000c1e1b00 */
[----:B------:R-:W-:Y:S01]  /*1fa0*/  IMAD.MOV.U32 R32, RZ, RZ, 0x0 ;  /* 0x00000000ff207424 */ /* 0x000fe200078e00ff */
[----:B------:R-:W-:Y:S01]  /*1fb0*/  DSETP.GEU.AND P0, PT, R8, R18, PT ;  /* 0x000000120800722a */ /* 0x000fe20003f0e000 */
[----:B------:R-:W-:Y:S01]  /*1fc0*/  IMAD.MOV.U32 R33, RZ, RZ, 0x3fd80000 ;  /* 0x3fd80000ff217424 */ /* 0x000fe200078e00ff */
[----:B------:R-:W-:Y:S04]  /*1fd0*/  BSSY.RECONVERGENT B1, `(.L_x_31) ;  /* 0x000001d000017945 */ /* 0x000fe80003800200 */
[----:B------:R-:W-:-:S02]  /*1fe0*/  SEL R28, R7, R28, !P0 ;  /* 0x0000001c071c7207 */ /* 0x000fc40004000000 */
[----:B0-----:R-:W-:Y:S01]  /*1ff0*/  FSEL R11, R9, R19, !P0 ;  /* 0x00000013090b7208 */ /* 0x001fe20004000000 */
[----:B------:R-:W-:Y:S01]  /*2000*/  VIADD R9, R7, 0x1 ;  /* 0x0000000107097836 */ /* 0x000fe20000000000 */
        /* <DEDUP_REMOVED lines=21> */
[----:B------:R-:W-:-:S07]  /*2160*/  MOV R8, 0x2180 ;  /* 0x0000218000087802 */ /* 0x000fce0000000f00 */
[----:B------:R-:W-:Y:S05]  /*2170*/  CALL.REL.NOINC `($__internal_0_$__cuda_sm20_dsqrt_rn_f64_mediumpath_v1) ;  /* 0x00000004000c7944 */ /* 0x000fea0003c00000 */
[----:B------:R-:W-:Y:S01]  /*2180*/  IMAD.MOV.U32 R34, RZ, RZ, R20 ;  /* 0x000000ffff227224 */ /* 0x000fe200078e0014 */
[----:B------:R-:W-:-:S07]  /*2190*/  MOV R35, R21 ;  /* 0x0000001500237202 */ /* 0x000fce0000000f00 */
.L_x_32:
[----:B------:R-:W-:Y:S05]  /*21a0*/  BSYNC.RECONVERGENT B1 ;  /* 0x0000000000017941 */ /* 0x000fea0003800200 */
.L_x_31:
[----:B------:R-:W-:Y:S01]  /*21b0*/  DSETP.GEU.AND P0, PT, R34, R10, PT ;  /* 0x0000000a2200722a */ /* 0x000fe20003f0e000 */
[----:B------:R-:W-:-:S05]  /*21c0*/  VIADD R7, R7, 0x2 ;  /* 0x0000000207077836 */ /* 0x000fca0000000000 */
[----:B------:R-:W-:Y:S02]  /*21d0*/  FSEL R18, R34, R10, !P0 ;  /* 0x0000000a22127208 */ /* 0x000fe40004000000 */
[----:B------:R-:W-:Y:S02]  /*21e0*/  FSEL R19, R35, R11, !P0 ;  /* 0x0000000b23137208 */ /* 0x000fe40004000000 */
[----:B------:R-:W-:-:S07]  /*21f0*/  SEL R28, R9, R28, !P0 ;  /* 0x0000001c091c7207 */ /* 0x000fce0004000000 */
.L_x_28:
[----:B------:R-:W0:Y:S02]  /*2200*/  LDCU UR4, c[0x0][0x390] ;  /* 0x00007200ff0477ac */ /* 0x000e240008000800 */
[----:B0-----:R-:W-:-:S09]  /*2210*/  ULOP3.LUT UP0, URZ, UR4, 0x1, URZ, 0xc0, !UPT ;  /* 0x0000000104ff7892 */ /* 0x001fd2000f80c0ff */
[----:B------:R-:W-:Y:S05]  /*2220*/  BRA.U !UP0, `(.L_x_18) ;  /* 0x0000000108887547 */ /* 0x000fea000b800000 */
[----:B------:R-:W0:Y:S02]  /*2230*/  LDC.64 R8, c[0x0][0x388] ;  /* 0x0000e200ff087b82 */ /* 0x000e240000000a00 */
[----:B0-----:R-:W-:-:S05]  /*2240*/  IMAD.WIDE.U32 R8, R7, 0x10, R8 ;  /* 0x0000001007087825 */ /* 0x001fca00078e0008 */
[----:B------:R-:W2:Y:S04]  /*2250*/  LDG.E.64 R20, desc[UR6][R8.64+0x8] ;  /* 0x0000080608147981 */ /* 0x000ea8000c1e1b00 */
[----:B------:R-:W3:Y:S01]  /*2260*/  LDG.E.64 R10, desc[UR6][R8.64] ;  /* 0x00000006080a7981 */ /* 0x000ee2000c1e1b00 */
[----:B------:R-:W-:Y:S01]  /*2270*/  BSSY.RECONVERGENT B1, `(.L_x_33) ;  /* 0x000001b000017945 */ /* 0x000fe20003800200 */
[----:B--2--5:R-:W-:Y:S01]  /*2280*/  DADD R20, R12, -R20 ;  /* 0x000000000c147229 */ /* 0x024fe20000000814 */
[----:B------:R-:W-:Y:S01]  /*2290*/  MOV R12, 0x0 ;  /* 0x00000000000c7802 */ /* 0x000fe20000000f00 */
[----:B------:R-:W-:Y:S01]  /*22a0*/  IMAD.MOV.U32 R13, RZ, RZ, 0x3fd80000 ;  /* 0x3fd80000ff0d7424 */ /* 0x000fe200078e00ff */
[----:B---3--:R-:W-:-:S05]  /*22b0*/  DADD R10, R14, -R10 ;  /* 0x000000000e0a7229 */ /* 0x008fca000000080a */
        /* <DEDUP_REMOVED lines=22> */
.L_x_34:
[----:B------:R-:W-:Y:S05]  /*2420*/  BSYNC.RECONVERGENT B1 ;  /* 0x0000000000017941 */ /* 0x000fea0003800200 */
.L_x_33:
[----:B------:R-:W-:-:S06]  /*2430*/  DSETP.GEU.AND P0, PT, R8, R18, PT ;  /* 0x000000120800722a */ /* 0x000fcc0003f0e000 */
[----:B------:R-:W-:-:S08]  /*2440*/  SEL R28, R7, R28, !P0 ;  /* 0x0000001c071c7207 */ /* 0x000fd00004000000 */
.L_x_18:
[----:B------:R-:W2:Y:S01]  /*2450*/  LDG.E R7, desc[UR6][R16.64+0x20] ;  /* 0x0000200610077981 */ /* 0x000ea2000c1e1900 */
[----:B------:R-:W-:Y:S01]  /*2460*/  BSSY.RECONVERGENT B0, `(.L_x_35) ;  /* 0x000000b000007945 */ /* 0x000fe20003800200 */
[----:B--2---:R-:W-:-:S13]  /*2470*/  ISETP.NE.AND P0, PT, R7, R28, PT ;  /* 0x0000001c0700720c */ /* 0x004fda0003f05270 */
[----:B------:R-:W-:Y:S05]  /*2480*/  @!P0 BRA `(.L_x_36) ;  /* 0x0000000000208947 */ /* 0x000fea0003800000 */
[----:B------:R-:W0:Y:S01]  /*2490*/  S2R R10, SR_LANEID ;  /* 0x00000000000a7919 */ /* 0x000e220000000000 */
[----:B------:R-:W1:Y:S01]  /*24a0*/  LDC.64 R8, c[0x0][0x398] ;  /* 0x0000e600ff087b82 */ /* 0x000e620000000a00 */
[----:B------:R-:W-:Y:S02]  /*24b0*/  VOTEU.ANY UR4, UPT, PT ;  /* 0x0000000000047886 */ /* 0x000fe400038e0100 */
[----:B------:R-:W-:Y:S02]  /*24c0*/  UFLO.U32 UR5, UR4 ;  /* 0x00000004000572bd */ /* 0x000fe400080e0000 */
[----:B------:R-:W1:Y:S04]  /*24d0*/  POPC R7, UR4 ;  /* 0x0000000400077d09 */ /* 0x000e680008000000 */
[----:B0-----:R-:W-:-:S13]  /*24e0*/  ISETP.EQ.U32.AND P0, PT, R10, UR5, PT ;  /* 0x000000050a007c0c */ /* 0x001fda000bf02070 */
[----:B-1----:R0:W-:Y:S04]  /*24f0*/  @P0 REDG.E.ADD.STRONG.GPU desc[UR6][R8.64], R7 ;  /* 0x000000070800098e */ /* 0x0021e8000c12e106 */
[----:B------:R0:W-:Y:S02]  /*2500*/  STG.E desc[UR6][R16.64+0x20], R28 ;  /* 0x0000201c10007986 */ /* 0x0001e4000c101906 */
.L_x_36:
[----:B------:R-:W-:Y:S05]  /*2510*/  BSYNC.RECONVERGENT B0 ;  /* 0x0000000000007941 */ /* 0x000fea0003800200 */
.L_x_35:
[----:B0-----:R-:W0:Y:S01]  /*2520*/  LDC R7, c[0x0][0x370] ;  /* 0x0000dc00ff077b82 */ /* 0x001e220000000800 */
[----:B------:R-:W1:Y:S01]  /*2530*/  LDCU UR4, c[0x0][0x394] ;  /* 0x00007280ff0477ac */ /* 0x000e620008000800 */
[----:B0-----:R-:W-:Y:S01]  /*2540*/  IMAD R8, R7, R0, R7 ;  /* 0x0000000007087224 */ /* 0x001fe200078e0207 */
[----:B------:R-:W-:-:S03]  /*2550*/  IADD3 R0, PT, PT, R0, 0x1, RZ ;  /* 0x0000000100007810 */ /* 0x000fc60007ffe0ff */
[----:B------:R-:W-:-:S04]  /*2560*/  IMAD.IADD R7, R8, 0x1, R5 ;  /* 0x0000000108077824 */ /* 0x000fc800078e0205 */
[----:B------:R-:W-:-:S05]  /*2570*/  IMAD R7, R7, UR8, R6 ;  /* 0x0000000807077c24 */ /* 0x000fca000f8e0206 */
[----:B-1----:R-:W-:-:S13]  /*2580*/  ISETP.GE.AND P0, PT, R7, UR4, PT ;  /* 0x0000000407007c0c */ /* 0x002fda000bf06270 */
[----:B------:R-:W-:Y:S05]  /*2590*/  @!P0 BRA `(.L_x_37) ;  /* 0xffffffd800dc8947 */ /* 0x000fea000383ffff */
[----:B------:R-:W-:Y:S05]  /*25a0*/  EXIT ;  /* 0x000000000000794d */ /* 0x000fea0003800000 */
        .weak           $__internal_0_$__cuda_sm20_dsqrt_rn_f64_mediumpath_v1
        .type           $__internal_0_$__cuda_sm20_dsqrt_rn_f64_mediumpath_v1,@function
        .size           $__internal_0_$__cuda_sm20_dsqrt_rn_f64_mediumpath_v1,(.L_x_55 - $__internal_0_$__cuda_sm20_dsqrt_rn_f64_mediumpath_v1)
$__internal_0_$__cuda_sm20_dsqrt_rn_f64_mediumpath_v1:
[----:B------:R-:W-:Y:S01]  /*25b0*/  ISETP.GE.U32.AND P0, PT, R20, -0x3400000, PT ;  /* 0xfcc000001400780c */ /* 0x000fe20003f06070 */
[----:B------:R-:W-:Y:S01]  /*25c0*/  BSSY.RECONVERGENT B0, `(.L_x_38) ;  /* 0x0000024000007945 */ /* 0x000fe20003800200 */
[----:B------:R-:W-:-:S11]  /*25d0*/  IMAD.MOV.U32 R20, RZ, RZ, R30 ;  /* 0x000000ffff147224 */ /* 0x000fd600078e001e */
[----:B------:R-:W-:Y:S05]  /*25e0*/  @!P0 BRA `(.L_x_39) ;  /* 0x0000000000208947 */ /* 0x000fea0003800000 */
[----:B------:R-:W-:-:S10]  /*25f0*/  DFMA.RM R24, R22, R24, R26 ;  /* 0x000000181618722b */ /* 0x000fd4000000401a */
[----:B------:R-:W-:-:S05]  /*2600*/  IADD3 R22, P0, PT, R24, 0x1, RZ ;  /* 0x0000000118167810 */ /* 0x000fca0007f1e0ff */
[----:B------:R-:W-:-:S06]  /*2610*/  IMAD.X R23, RZ, RZ, R25, P0 ;  /* 0x000000ffff177224 */ /* 0x000fcc00000e0619 */
[----:B------:R-:W-:-:S08]  /*2620*/  DFMA.RP R20, -R24, R22, R20 ;  /* 0x000000161814722b */ /* 0x000fd00000008114 */
[----:B------:R-:W-:-:S06]  /*2630*/  DSETP.GT.AND P0, PT, R20, RZ, PT ;  /* 0x000000ff1400722a */ /* 0x000fcc0003f04000 */
[----:B------:R-:W-:Y:S02]  /*2640*/  FSEL R22, R22, R24, P0 ;  /* 0x0000001816167208 */ /* 0x000fe40000000000 */
[----:B------:R-:W-:Y:S01]  /*2650*/  FSEL R23, R23, R25, P0 ;  /* 0x0000001917177208 */ /* 0x000fe20000000000 */
[----:B------:R-:W-:Y:S06]  /*2660*/  BRA `(.L_x_40) ;  /* 0x0000000000647947 */ /* 0x000fec0003800000 */
.L_x_39:
[----:B------:R-:W-:-:S14]  /*2670*/  DSETP.NE.AND P0, PT, R20, RZ, PT ;  /* 0x000000ff1400722a */ /* 0x000fdc0003f05000 */
[----:B------:R-:W-:Y:S05]  /*2680*/  @!P0 BRA `(.L_x_41) ;  /* 0x0000000000588947 */ /* 0x000fea0003800000 */
[----:B------:R-:W-:-:S13]  /*2690*/  ISETP.GE.AND P0, PT, R21, RZ, PT ;  /* 0x000000ff1500720c */ /* 0x000fda0003f06270 */
[----:B------:R-:W-:Y:S01]  /*26a0*/  @!P0 MOV R22, 0x0 ;  /* 0x0000000000168802 */ /* 0x000fe20000000f00 */
[----:B------:R-:W-:Y:S01]  /*26b0*/  @!P0 IMAD.MOV.U32 R23, RZ, RZ, -0x80000 ;  /* 0xfff80000ff178424 */ /* 0x000fe200078e00ff */
[----:B------:R-:W-:Y:S06]  /*26c0*/  @!P0 BRA `(.L_x_40) ;  /* 0x00000000004c8947 */ /* 0x000fec0003800000 */
[----:B------:R-:W-:-:S13]  /*26d0*/  ISETP.GT.AND P0, PT, R21, 0x7fefffff, PT ;  /* 0x7fefffff1500780c */ /* 0x000fda0003f04270 */
[----:B------:R-:W-:Y:S05]  /*26e0*/  @P0 BRA `(.L_x_41) ;  /* 0x0000000000400947 */ /* 0x000fea0003800000 */
[----:B------:R-:W-:Y:S01]  /*26f0*/  DMUL R26, R20, 8.11296384146066816958e+31 ;  /* 0x46900000141a7828 */ /* 0x000fe20000000000 */
[----:B------:R-:W-:Y:S01]  /*2700*/  IMAD.MOV.U32 R24, RZ, RZ, RZ ;  /* 0x000000ffff187224 */ /* 0x000fe200078e00ff */
[----:B------:R-:W-:Y:S01]  /*2710*/  MOV R20, 0x0 ;  /* 0x0000000000147802 */ /* 0x000fe20000000f00 */
[----:B------:R-:W-:-:S03]  /*2720*/  IMAD.MOV.U32 R21, RZ, RZ, 0x3fd80000 ;  /* 0x3fd80000ff157424 */ /* 0x000fc600078e00ff */
[----:B------:R-:W0:Y:S02]  /*2730*/  MUFU.RSQ64H R25, R27 ;  /* 0x0000001b00197308 */ /* 0x000e240000001c00 */
[----:B0-----:R-:W-:-:S08]  /*2740*/  DMUL R22, R24, R24 ;  /* 0x0000001818167228 */ /* 0x001fd00000000000 */
[----:B------:R-:W-:-:S08]  /*2750*/  DFMA R22, R26, -R22, 1 ;  /* 0x3ff000001a16742b */ /* 0x000fd00000000816 */
[----:B------:R-:W-:Y:S02]  /*2760*/  DFMA R20, R22, R20, 0.5 ;  /* 0x3fe000001614742b */ /* 0x000fe40000000014 */
[----:B------:R-:W-:-:S08]  /*2770*/  DMUL R22, R24, R22 ;  /* 0x0000001618167228 */ /* 0x000fd00000000000 */
[----:B------:R-:W-:-:S08]  /*2780*/  DFMA R22, R20, R22, R24 ;  /* 0x000000161416722b */ /* 0x000fd00000000018 */
[----:B------:R-:W-:Y:S02]  /*2790*/  DMUL R20, R26, R22 ;  /* 0x000000161a147228 */ /* 0x000fe40000000000 */
[----:B------:R-:W-:-:S06]  /*27a0*/  VIADD R23, R23, 0xfff00000 ;  /* 0xfff0000017177836 */ /* 0x000fcc0000000000 */
[----:B------:R-:W-:-:S08]  /*27b0*/  DFMA R24, R20, -R20, R26 ;  /* 0x800000141418722b */ /* 0x000fd0000000001a */
[----:B------:R-:W-:-:S10]  /*27c0*/  DFMA R22, R22, R24, R20 ;  /* 0x000000181616722b */ /* 0x000fd40000000014 */
[----:B------:R-:W-:Y:S01]  /*27d0*/  IADD3 R23, PT, PT, R23, -0x3500000, RZ ;  /* 0xfcb0000017177810 */ /* 0x000fe20007ffe0ff */
[----:B------:R-:W-:Y:S06]  /*27e0*/  BRA `(.L_x_40) ;  /* 0x0000000000047947 */ /* 0x000fec0003800000 */
.L_x_41:
[----:B------:R-:W-:-:S11]  /*27f0*/  DADD R22, R20, R20 ;  /* 0x0000000014167229 */ /* 0x000fd60000000014 */
.L_x_40:
[----:B------:R-:W-:Y:S05]  /*2800*/  BSYNC.RECONVERGENT B0 ;  /* 0x0000000000007941 */ /* 0x000fea0003800200 */
.L_x_38:
[----:B------:R-:W-:Y:S01]  /*2810*/  IMAD.MOV.U32 R20, RZ, RZ, R22 ;  /* 0x000000ffff147224 */ /* 0x000fe200078e0016 */
[----:B------:R-:W-:Y:S01]  /*2820*/  MOV R22, R8 ;  /* 0x0000000800167202 */ /* 0x000fe20000000f00 */
[----:B------:R-:W-:Y:S02]  /*2830*/  IMAD.MOV.U32 R21, RZ, RZ, R23 ;  /* 0x000000ffff157224 */ /* 0x000fe400078e0017 */
[----:B------:R-:W-:-:S04]  /*2840*/  IMAD.MOV.U32 R23, RZ, RZ, 0x0 ;  /* 0x00000000ff177424 */ /* 0x000fc800078e00ff */
[----:B------:R-:W-:Y:S05]  /*2850*/  RET.REL.NODEC R22 `(_Z7clusterP3dayP6centeriiPi) ;  /* 0xffffffd416e87950 */ /* 0x000fea0003c3ffff */
.L_x_42:
[----:B------:R-:W-:-:S00]  /*2860*/  BRA `(.L_x_42) ;  /* 0xfffffffc00fc7947 */ /* 0x000fc0000383ffff */
[----:B------:R-:W-:-:S00]  /*2870*/  NOP ;  /* 0x0000000000007918 */ /* 0x000fc00000000000 */
        /* <DEDUP_REMOVED lines=8> */
.L_x_55:


//--------------------- .text._Z10setCentersP3dayP6centerii --------------------------
	.section	.text._Z10setCentersP3dayP6centerii,"ax",@progbits
	.align	128
        .global         _Z10setCentersP3dayP6centerii
        .type           _Z10setCentersP3dayP6centerii,@function
        .size           _Z10setCentersP3dayP6centerii,(.L_x_56 - _Z10setCentersP3dayP6centerii)
        .other          _Z10setCentersP3dayP6centerii,@"STO_CUDA_ENTRY STV_DEFAULT"
_Z10setCentersP3dayP6centerii:
.text._Z10setCentersP3dayP6centerii:
[----:B------:R-:W-:Y:S08]  /*0000*/  LDC R1, c[0x0][0x37c] ;  /* 0x0000df00ff017b82 */ /* 0x000ff00000000800 */
[----:B------:R-:W0:Y:S01]  /*0010*/  S2UR UR5, SR_CgaCtaId ;  /* 0x00000000000579c3 */ /* 0x000e220000008800 */
[----:B------:R-:W1:Y:S01]  /*0020*/  S2R R10, SR_TID.X ;  /* 0x00000000000a7919 */ /* 0x000e620000002100 */
[----:B------:R-:W-:Y:S01]  /*0030*/  UMOV UR4, 0x400 ;  /* 0x0000040000047882 */ /* 0x000fe20000000000 */
[----:B------:R-:W2:Y:S01]  /*0040*/  LDCU.64 UR6, c[0x0][0x358] ;  /* 0x00006b00ff0677ac */ /* 0x000ea20008000a00 */
[----:B------:R-:W3:Y:S01]  /*0050*/  LDCU UR8, c[0x0][0x394] ;  /* 0x00007280ff0877ac */ /* 0x000ee20008000800 */
[----:B0-----:R-:W-:Y:S01]  /*0060*/  ULEA UR4, UR5, UR4, 0x18 ;  /* 0x0000000405047291 */ /* 0x001fe2000f8ec0ff */
[----:B------:R-:W1:Y:S08]  /*0070*/  LDCU UR5, c[0x0][0x394] ;  /* 0x00007280ff0577ac */ /* 0x000e700008000800 */
[----:B------:R-:W-:Y:S04]  /*0080*/  STS.64 [UR4], RZ ;  /* 0x000000ffff007988 */ /* 0x000fe80008000a04 */
[----:B------:R-:W-:Y:S01]  /*0090*/  STS [UR4+0x8], RZ ;  /* 0x000008ffff007988 */ /* 0x000fe20008000804 */
[----:B-1----:R-:W-:-:S13]  /*00a0*/  ISETP.GE.AND P0, PT, R10, UR5, PT ;  /* 0x000000050a007c0c */ /* 0x002fda000bf06270 */
[----:B--23--:R-:W-:Y:S05]  /*00b0*/  @P0 BRA `(.L_x_43) ;  /* 0x00000000008c0947 */ /* 0x00cfea0003800000 */
[----:B------:R-:W0:Y:S01]  /*00c0*/  S2R R13, SR_CTAID.X ;  /* 0x00000000000d7919 */ /* 0x000e220000002500 */
[----:B------:R-:W1:Y:S01]  /*00d0*/  LDC R15, c[0x0][0x360] ;  /* 0x0000d800ff0f7b82 */ /* 0x000e620000000800 */
[----:B------:R-:W-:Y:S02]  /*00e0*/  IMAD.MOV.U32 R0, RZ, RZ, RZ ;  /* 0x000000ffff007224 */ /* 0x000fe400078e00ff */
[----:B------:R-:W-:-:S05]  /*00f0*/  IMAD.MOV.U32 R11, RZ, RZ, R10 ;  /* 0x000000ffff0b7224 */ /* 0x000fca00078e000a */
[----:B------:R-:W2:Y:S02]  /*0100*/  LDC.64 R2, c[0x0][0x380] ;  /* 0x0000e000ff027b82 */ /* 0x000ea40000000a00 */
.L_x_46:
[----:B0-2---:R-:W-:-:S05]  /*0110*/  IMAD.WIDE R8, R11, 0x28, R2 ;  /* 0x000000280b087825 */ /* 0x005fca00078e0202 */
[----:B------:R-:W0:Y:S01]  /*0120*/  LDG.E R4, desc[UR6][R8.64+0x20] ;  /* 0x0000200608047981 */ /* 0x000e22000c1e1900 */
[----:B-1----:R-:W-:Y:S01]  /*0130*/  IMAD R11, R15, R0, R15 ;  /* 0x000000000f0b7224 */ /* 0x002fe200078e020f */
[----:B------:R-:W-:Y:S05]  /*0140*/  YIELD ;  /* 0x0000000000007946 */ /* 0x000fea0003800000 */
[----:B------:R-:W-:Y:S01]  /*0150*/  IMAD.IADD R11, R11, 0x1, R10 ;  /* 0x000000010b0b7824 */ /* 0x000fe200078e020a */
[----:B------:R-:W-:Y:S01]  /*0160*/  BSSY.RECONVERGENT B0, `(.L_x_44) ;  /* 0x0000017000007945 */ /* 0x000fe20003800200 */
[----:B------:R-:W-:-:S03]  /*0170*/  VIADD R0, R0, 0x1 ;  /* 0x0000000100007836 */ /* 0x000fc60000000000 */
[----:B------:R-:W-:Y:S02]  /*0180*/  ISETP.GE.AND P0, PT, R11, UR8, PT ;  /* 0x000000080b007c0c */ /* 0x000fe4000bf06270 */
[----:B0-----:R-:W-:-:S13]  /*0190*/  ISETP.NE.AND P1, PT, R4, R13, PT ;  /* 0x0000000d0400720c */ /* 0x001fda0003f25270 */
[----:B------:R-:W-:Y:S05]  /*01a0*/  @P1 BRA `(.L_x_45) ;  /* 0x0000000000481947 */ /* 0x000fea0003800000 */
[----:B------:R-:W2:Y:S04]  /*01b0*/  LDG.E.64 R4, desc[UR6][R8.64+0x10] ;  /* 0x0000100608047981 */ /* 0x000ea8000c1e1b00 */
[----:B------:R-:W3:Y:S01]  /*01c0*/  LDG.E.64 R6, desc[UR6][R8.64+0x18] ;  /* 0x0000180608067981 */ /* 0x000ee2000c1e1b00 */
[----:B------:R-:W0:Y:S01]  /*01d0*/  S2UR UR5, SR_CgaCtaId ;  /* 0x00000000000579c3 */ /* 0x000e220000008800 */
[----:B------:R-:W-:Y:S01]  /*01e0*/  VOTEU.ANY UR4, UPT, PT ;  /* 0x0000000000047886 */ /* 0x000fe200038e0100 */
[----:B------:R-:W1:Y:S01]  /*01f0*/  S2R R12, SR_LANEID ;  /* 0x00000000000c7919 */ /* 0x000e620000000000 */
[----:B------:R-:W-:-:S06]  /*0200*/  UFLO.U32 UR4, UR4 ;  /* 0x00000004000472bd */ /* 0x000fcc00080e0000 */
[----:B-1----:R-:W-:Y:S01]  /*0210*/  ISETP.EQ.U32.AND P1, PT, R12, UR4, PT ;  /* 0x000000040c007c0c */ /* 0x002fe2000bf22070 */
[----:B------:R-:W-:Y:S02]  /*0220*/  UMOV UR4, 0x400 ;  /* 0x0000040000047882 */ /* 0x000fe40000000000 */
[----:B0-----:R-:W-:-:S09]  /*0230*/  ULEA UR4, UR5, UR4, 0x18 ;  /* 0x0000000405047291 */ /* 0x001fd2000f8ec0ff */
[----:B------:R-:W-:Y:S01]  /*0240*/  ATOMS.POPC.INC.32 RZ, [UR4+0x8] ;  /* 0x00000800ffff7f8c */ /* 0x000fe2000d800004 */
[----:B--2---:R-:W0:Y:S08]  /*0250*/  F2I.F64.TRUNC R4, R4 ;  /* 0x0000000400047311 */ /* 0x004e30000030d100 */
[----:B---3--:R-:W1:Y:S01]  /*0260*/  F2I.F64.TRUNC R6, R6 ;  /* 0x0000000600067311 */ /* 0x008e62000030d100 */
[----:B0-----:R-:W0:Y:S08]  /*0270*/  REDUX.SUM UR9, R4 ;  /* 0x00000000040973c4 */ /* 0x001e30000000c000 */
[----:B-1----:R-:W1:Y:S01]  /*0280*/  REDUX.SUM UR10, R6 ;  /* 0x00000000060a73c4 */ /* 0x002e62000000c000 */
[----:B0-----:R-:W-:-:S05]  /*0290*/  IMAD.U32 R5, RZ, RZ, UR9 ;  /* 0x00000009ff057e24 */ /* 0x001fca000f8e00ff */
[----:B------:R0:W-:Y:S01]  /*02a0*/  @P1 ATOMS.ADD RZ, [UR4], R5 ;  /* 0x00000005ffff198c */ /* 0x0001e20008000004 */
[----:B-1----:R-:W-:-:S05]  /*02b0*/  IMAD.U32 R8, RZ, RZ, UR10 ;  /* 0x0000000aff087e24 */ /* 0x002fca000f8e00ff */
[----:B------:R0:W-:Y:S02]  /*02c0*/  @P1 ATOMS.ADD RZ, [UR4+0x4], R8 ;  /* 0x00000408ffff198c */ /* 0x0001e40008000004 */
.L_x_45:
[----:B------:R-:W-:Y:S05]  /*02d0*/  BSYNC.RECONVERGENT B0 ;  /* 0x0000000000007941 */ /* 0x000fea0003800200 */
.L_x_44:
[----:B------:R-:W-:Y:S05]  /*02e0*/  @!P0 BRA `(.L_x_46) ;  /* 0xfffffffc00888947 */ /* 0x000fea000383ffff */
.L_x_43:
[----:B------:R-:W-:Y:S05]  /*02f0*/  WARPSYNC.ALL ;  /* 0x0000000000007948 */ /* 0x000fea0003800000 */
[----:B------:R-:W-:Y:S01]  /*0300*/  BAR.SYNC.DEFER_BLOCKING 0x0 ;  /* 0x0000000000007b1d */ /* 0x000fe20000010000 */
[----:B------:R-:W-:-:S13]  /*0310*/  ISETP.NE.AND P0, PT, R10, RZ, PT ;  /* 0x000000ff0a00720c */ /* 0x000fda0003f05270 */
[----:B------:R-:W-:Y:S05]  /*0320*/  @P0 EXIT ;  /* 0x000000000000094d */ /* 0x000fea0003800000 */
[----:B------:R-:W1:Y:S01]  /*0330*/  S2UR UR5, SR_CgaCtaId ;  /* 0x00000000000579c3 */ /* 0x000e620000008800 */
[----:B------:R-:W-:Y:S01]  /*0340*/  UMOV UR4, 0x400 ;  /* 0x0000040000047882 */ /* 0x000fe20000000000 */
[----:B------:R-:W-:Y:S01]  /*0350*/  IMAD.MOV.U32 R2, RZ, RZ, 0x1 ;  /* 0x00000001ff027424 */ /* 0x000fe200078e00ff */
[----:B-1----:R-:W-:-:S09]  /*0360*/  ULEA UR4, UR5, UR4, 0x18 ;  /* 0x0000000405047291 */ /* 0x002fd2000f8ec0ff */
[----:B------:R-:W1:Y:S04]  /*0370*/  LDS R6, [UR4+0x8] ;  /* 0x00000804ff067984 */ /* 0x000e680008000800 */
[----:B------:R-:W2:Y:S01]  /*0380*/  LDS R0, [UR4] ;  /* 0x00000004ff007984 */ /* 0x000ea20008000800 */
[----:B-1----:R-:W1:Y:S08]  /*0390*/  I2F.F64 R6, R6 ;  /* 0x0000000600067312 */ /* 0x002e700000201c00 */
[----:B-1----:R-:W0:Y:S02]  /*03a0*/  MUFU.RCP64H R3, R7 ;  /* 0x0000000700037308 */ /* 0x002e240000001800 */
[----:B0-----:R-:W-:-:S08]  /*03b0*/  DFMA R4, -R6, R2, 1 ;  /* 0x3ff000000604742b */ /* 0x001fd00000000102 */
[----:B------:R-:W-:-:S08]  /*03c0*/  DFMA R4, R4, R4, R4 ;  /* 0x000000040404722b */ /* 0x000fd00000000004 */
[----:B------:R-:W-:Y:S02]  /*03d0*/  DFMA R2, R2, R4, R2 ;  /* 0x000000040202722b */ /* 0x000fe40000000002 */
[----:B--2---:R-:W0:Y:S06]  /*03e0*/  I2F.F64 R4, R0 ;  /* 0x0000000000047312 */ /* 0x004e2c0000201c00 */
[----:B------:R-:W-:-:S08]  /*03f0*/  DFMA R8, -R6, R2, 1 ;  /* 0x3ff000000608742b */ /* 0x000fd00000000102 */
[----:B------:R-:W-:Y:S01]  /*0400*/  DFMA R2, R2, R8, R2 ;  /* 0x000000080202722b */ /* 0x000fe20000000002 */
[----:B0-----:R-:W-:-:S07]  /*0410*/  FSETP.GEU.AND P1, PT, |R5|, 6.5827683646048100446e-37, PT ;  /* 0x036000000500780b */ /* 0x001fce0003f2e200 */
[----:B------:R-:W-:-:S08]  /*0420*/  DMUL R8, R4, R2 ;  /* 0x0000000204087228 */ /* 0x000fd00000000000 */
[----:B------:R-:W-:-:S08]  /*0430*/  DFMA R10, -R6, R8, R4 ;  /* 0x00000008060a722b */ /* 0x000fd00000000104 */
[----:B------:R-:W-:-:S10]  /*0440*/  DFMA R2, R2, R10, R8 ;  /* 0x0000000a0202722b */ /* 0x000fd40000000008 */
[----:B------:R-:W-:-:S05]  /*0450*/  FFMA R8, RZ, R7, R3 ;  /* 0x00000007ff087223 */ /* 0x000fca0000000003 */
[----:B------:R-:W-:-:S13]  /*0460*/  FSETP.GT.AND P0, PT, |R8|, 1.469367938527859385e-39, PT ;  /* 0x001000000800780b */ /* 0x000fda0003f04200 */
[----:B------:R-:W-:Y:S05]  /*0470*/  @P0 BRA P1, `(.L_x_47) ;  /* 0x0000000000180947 */ /* 0x000fea0000800000 */
[----:B------:R-:W-:Y:S01]  /*0480*/  IMAD.MOV.U32 R12, RZ, RZ, R6 ;  /* 0x000000ffff0c7224 */ /* 0x000fe200078e0006 */
[----:B------:R-:W-:Y:S01]  /*0490*/  MOV R0, 0x4c0 ;  /* 0x000004c000007802 */ /* 0x000fe20000000f00 */
[----:B------:R-:W-:-:S07]  /*04a0*/  IMAD.MOV.U32 R13, RZ, RZ, R7 ;  /* 0x000000ffff0d7224 */ /* 0x000fce00078e0007 */
[----:B------:R-:W-:Y:S05]  /*04b0*/  CALL.REL.NOINC `($__internal_1_$__cuda_sm20_div_rn_f64_full) ;  /* 0x0000000000847944 */ /* 0x000fea0003c00000 */
[----:B------:R-:W-:Y:S02]  /*04c0*/  IMAD.MOV.U32 R2, RZ, RZ, R4 ;  /* 0x000000ffff027224 */ /* 0x000fe400078e0004 */
[----:B------:R-:W-:-:S07]  /*04d0*/  IMAD.MOV.U32 R3, RZ, RZ, R5 ;  /* 0x000000ffff037224 */ /* 0x000fce00078e0005 */
.L_x_47:
[----:B------:R-:W0:Y:S01]  /*04e0*/  S2UR UR5, SR_CgaCtaId ;  /* 0x00000000000579c3 */ /* 0x000e220000008800 */
[----:B------:R-:W-:Y:S01]  /*04f0*/  UMOV UR4, 0x400 ;  /* 0x0000040000047882 */ /* 0x000fe20000000000 */
[----:B------:R-:W1:Y:S01]  /*0500*/  MUFU.RCP64H R5, R7 ;  /* 0x0000000700057308 */ /* 0x000e620000001800 */
[----:B------:R-:W-:Y:S01]  /*0510*/  IMAD.MOV.U32 R4, RZ, RZ, 0x1 ;  /* 0x00000001ff047424 */ /* 0x000fe200078e00ff */
[----:B------:R-:W2:Y:S05]  /*0520*/  S2R R17, SR_CTAID.X ;  /* 0x0000000000117919 */ /* 0x000eaa0000002500 */
[----:B-1----:R-:W-:Y:S01]  /*0530*/  DFMA R8, -R6, R4, 1 ;  /* 0x3ff000000608742b */ /* 0x002fe20000000104 */
[----:B0-----:R-:W-:-:S07]  /*0540*/  ULEA UR4, UR5, UR4, 0x18 ;  /* 0x0000000405047291 */ /* 0x001fce000f8ec0ff */
[----:B------:R-:W-:Y:S02]  /*0550*/  DFMA R8, R8, R8, R8 ;  /* 0x000000080808722b */ /* 0x000fe40000000008 */
[----:B------:R-:W0:Y:S06]  /*0560*/  LDS R10, [UR4+0x4] ;  /* 0x00000404ff0a7984 */ /* 0x000e2c0008000800 */
[----:B------:R-:W-:Y:S02]  /*0570*/  DFMA R4, R4, R8, R4 ;  /* 0x000000080404722b */ /* 0x000fe40000000004 */
[----:B------:R-:W2:Y:S06]  /*0580*/  LDC.64 R8, c[0x0][0x388] ;  /* 0x0000e200ff087b82 */ /* 0x000eac0000000a00 */
[----:B------:R-:W-:-:S08]  /*0590*/  DFMA R12, -R6, R4, 1 ;  /* 0x3ff00000060c742b */ /* 0x000fd00000000104 */
[----:B------:R-:W-:Y:S01]  /*05a0*/  DFMA R14, R4, R12, R4 ;  /* 0x0000000c040e722b */ /* 0x000fe20000000004 */
[----:B--2---:R-:W-:-:S05]  /*05b0*/  IMAD.WIDE.U32 R8, R17, 0x10, R8 ;  /* 0x0000001011087825 */ /* 0x004fca00078e0008 */
[----:B------:R1:W-:Y:S01]  /*05c0*/  STG.E.64 desc[UR6][R8.64], R2 ;  /* 0x0000000208007986 */ /* 0x0003e2000c101b06 */
[----:B0-----:R-:W0:Y:S02]  /*05d0*/  I2F.F64 R10, R10 ;  /* 0x0000000a000a7312 */ /* 0x001e240000201c00 */
[----:B0-----:R-:W-:Y:S01]  /*05e0*/  DMUL R4, R14, R10 ;  /* 0x0000000a0e047228 */ /* 0x001fe20000000000 */
[----:B------:R-:W-:-:S07]  /*05f0*/  FSETP.GEU.AND P1, PT, |R11|, 6.5827683646048100446e-37, PT ;  /* 0x036000000b00780b */ /* 0x000fce0003f2e200 */
[----:B------:R-:W-:-:S08]  /*0600*/  DFMA R12, -R6, R4, R10 ;  /* 0x00000004060c722b */ /* 0x000fd0000000010a */
[----:B------:R-:W-:-:S10]  /*0610*/  DFMA R4, R14, R12, R4 ;  /* 0x0000000c0e04722b */ /* 0x000fd40000000004 */
[----:B------:R-:W-:-:S05]  /*0620*/  FFMA R0, RZ, R7, R5 ;  /* 0x00000007ff007223 */ /* 0x000fca0000000005 */
[----:B------:R-:W-:-:S13]  /*0630*/  FSETP.GT.AND P0, PT, |R0|, 1.469367938527859385e-39, PT ;  /* 0x001000000000780b */ /* 0x000fda0003f04200 */
[----:B-1----:R-:W-:Y:S05]  /*0640*/  @P0 BRA P1, `(.L_x_48) ;  /* 0x0000000000180947 */ /* 0x002fea0000800000 */
[----:B------:R-:W-:Y:S01]  /*0650*/  IMAD.MOV.U32 R4, RZ, RZ, R10 ;  /* 0x000000ffff047224 */ /* 0x000fe200078e000a */
[----:B------:R-:W-:Y:S01]  /*0660*/  MOV R0, 0x6b0 ;  /* 0x000006b000007802 */ /* 0x000fe20000000f00 */
[----:B------:R-:W-:Y:S02]  /*0670*/  IMAD.MOV.U32 R5, RZ, RZ, R11 ;  /* 0x000000ffff057224 */ /* 0x000fe400078e000b */
[----:B------:R-:W-:Y:S02]  /*0680*/  IMAD.MOV.U32 R12, RZ, RZ, R6 ;  /* 0x000000ffff0c7224 */ /* 0x000fe400078e0006 */
[----:B------:R-:W-:-:S07]  /*0690*/  IMAD.MOV.U32 R13, RZ, RZ, R7 ;  /* 0x000000ffff0d7224 */ /* 0x000fce00078e0007 */
[----:B------:R-:W-:Y:S05]  /*06a0*/  CALL.REL.NOINC `($__internal_1_$__cuda_sm20_div_rn_f64_full) ;  /* 0x0000000000087944 */ /* 0x000fea0003c00000 */
.L_x_48:
[----:B------:R-:W-:Y:S01]  /*06b0*/  STG.E.64 desc[UR6][R8.64+0x8], R4 ;  /* 0x0000080408007986 */ /* 0x000fe2000c101b06 */
[----:B------:R-:W-:Y:S05]  /*06c0*/  EXIT ;  /* 0x000000000000794d */ /* 0x000fea0003800000 */
        .weak           $__internal_1_$__cuda_sm20_div_rn_f64_full
        .type           $__internal_1_$__cuda_sm20_div_rn_f64_full,@function
        .size           $__internal_1_$__cuda_sm20_div_rn_f64_full,(.L_x_56 - $__internal_1_$__cuda_sm20_div_rn_f64_full)
$__internal_1_$__cuda_sm20_div_rn_f64_full:
[C---:B------:R-:W-:Y:S01]  /*06d0*/  FSETP.GEU.AND P0, PT, |R13|.reuse, 1.469367938527859385e-39, PT ;  /* 0x001000000d00780b */ /* 0x040fe20003f0e200 */
[----:B------:R-:W-:Y:S01]  /*06e0*/  IMAD.MOV.U32 R14, RZ, RZ, 0x1 ;  /* 0x00000001ff0e7424 */ /* 0x000fe200078e00ff */
[C---:B------:R-:W-:Y:S01]  /*06f0*/  LOP3.LUT R10, R13.reuse, 0x800fffff, RZ, 0xc0, !PT ;  /* 0x800fffff0d0a7812 */ /* 0x040fe200078ec0ff */
[----:B------:R-:W-:Y:S01]  /*0700*/  IMAD.MOV.U32 R17, RZ, RZ, 0x1ca00000 ;  /* 0x1ca00000ff117424 */ /* 0x000fe200078e00ff */
[----:B------:R-:W-:Y:S02]  /*0710*/  LOP3.LUT R21, R13, 0x7ff00000, RZ, 0xc0, !PT ;  /* 0x7ff000000d157812 */ /* 0x000fe400078ec0ff */
[----:B------:R-:W-:Y:S01]  /*0720*/  LOP3.LUT R11, R10, 0x3ff00000, RZ, 0xfc, !PT ;  /* 0x3ff000000a0b7812 */ /* 0x000fe200078efcff */
[----:B------:R-:W-:Y:S01]  /*0730*/  IMAD.MOV.U32 R10, RZ, RZ, R12 ;  /* 0x000000ffff0a7224 */ /* 0x000fe200078e000c */
[----:B------:R-:W-:-:S04]  /*0740*/  LOP3.LUT R16, R5, 0x7ff00000, RZ, 0xc0, !PT ;  /* 0x7ff0000005107812 */ /* 0x000fc800078ec0ff */
[----:B------:R-:W-:Y:S01]  /*0750*/  ISETP.GE.U32.AND P1, PT, R16, R21, PT ;  /* 0x000000151000720c */ /* 0x000fe20003f26070 */
[----:B------:R-:W-:Y:S01]  /*0760*/  @!P0 DMUL R10, R12, 8.98846567431157953865e+307 ;  /* 0x7fe000000c0a8828 */ /* 0x000fe20000000000 */
[----:B------:R-:W-:-:S05]  /*0770*/  IMAD.MOV.U32 R22, RZ, RZ, R16 ;  /* 0x000000ffff167224 */ /* 0x000fca00078e0010 */
[----:B------:R-:W0:Y:S02]  /*0780*/  MUFU.RCP64H R15, R11 ;  /* 0x0000000b000f7308 */ /* 0x000e240000001800 */
[----:B0-----:R-:W-:-:S08]  /*0790*/  DFMA R2, R14, -R10, 1 ;  /* 0x3ff000000e02742b */ /* 0x001fd0000000080a */
[----:B------:R-:W-:-:S08]  /*07a0*/  DFMA R2, R2, R2, R2 ;  /* 0x000000020202722b */ /* 0x000fd00000000002 */
[----:B------:R-:W-:Y:S01]  /*07b0*/  DFMA R14, R14, R2, R14 ;  /* 0x000000020e0e722b */ /* 0x000fe2000000000e */
[----:B------:R-:W-:Y:S01]  /*07c0*/  SEL R3, R17, 0x63400000, !P1 ;  /* 0x6340000011037807 */ /* 0x000fe20004800000 */
[----:B------:R-:W-:Y:S01]  /*07d0*/  IMAD.MOV.U32 R2, RZ, RZ, R4 ;  /* 0x000000ffff027224 */ /* 0x000fe200078e0004 */
[----:B------:R-:W-:Y:S02]  /*07e0*/  FSETP.GEU.AND P1, PT, |R5|, 1.469367938527859385e-39, PT ;  /* 0x001000000500780b */ /* 0x000fe40003f2e200 */
[----:B------:R-:W-:-:S03]  /*07f0*/  LOP3.LUT R3, R3, 0x800fffff, R5, 0xf8, !PT ;  /* 0x800fffff03037812 */ /* 0x000fc600078ef805 */
[----:B------:R-:W-:-:S08]  /*0800*/  DFMA R18, R14, -R10, 1 ;  /* 0x3ff000000e12742b */ /* 0x000fd0000000080a */
[----:B------:R-:W-:Y:S01]  /*0810*/  DFMA R14, R14, R18, R14 ;  /* 0x000000120e0e722b */ /* 0x000fe2000000000e */
[----:B------:R-:W-:Y:S10]  /*0820*/  @P1 BRA `(.L_x_49) ;  /* 0x0000000000201947 */ /* 0x000ff40003800000 */
[----:B------:R-:W-:Y:S01]  /*0830*/  LOP3.LUT R19, R13, 0x7ff00000, RZ, 0xc0, !PT ;  /* 0x7ff000000d137812 */ /* 0x000fe200078ec0ff */
[----:B------:R-:W-:-:S03]  /*0840*/  IMAD.MOV.U32 R18, RZ, RZ, RZ ;  /* 0x000000ffff127224 */ /* 0x000fc600078e00ff */
[----:B------:R-:W-:-:S04]  /*0850*/  ISETP.GE.U32.AND P1, PT, R16, R19, PT ;  /* 0x000000131000720c */ /* 0x000fc80003f26070 */
[----:B------:R-:W-:-:S04]  /*0860*/  SEL R19, R17, 0x63400000, !P1 ;  /* 0x6340000011137807 */ /* 0x000fc80004800000 */
[----:B------:R-:W-:-:S04]  /*0870*/  LOP3.LUT R19, R19, 0x80000000, R5, 0xf8, !PT ;  /* 0x8000000013137812 */ /* 0x000fc800078ef805 */
[----:B------:R-:W-:-:S06]  /*0880*/  LOP3.LUT R19, R19, 0x100000, RZ, 0xfc, !PT ;  /* 0x0010000013137812 */ /* 0x000fcc00078efcff */
[----:B------:R-:W-:-:S10]  /*0890*/  DFMA R2, R2, 2, -R18 ;  /* 0x400000000202782b */ /* 0x000fd40000000812 */
[----:B------:R-:W-:-:S07]  /*08a0*/  LOP3.LUT R22, R3, 0x7ff00000, RZ, 0xc0, !PT ;  /* 0x7ff0000003167812 */ /* 0x000fce00078ec0ff */
.L_x_49:
[----:B------:R-:W-:Y:S01]  /*08b0*/  IMAD.MOV.U32 R23, RZ, RZ, R21 ;  /* 0x000000ffff177224 */ /* 0x000fe200078e0015 */
[----:B------:R-:W-:Y:S01]  /*08c0*/  @!P0 LOP3.LUT R23, R11, 0x7ff00000, RZ, 0xc0, !PT ;  /* 0x7ff000000b178812 */ /* 0x000fe200078ec0ff */
[----:B------:R-:W-:Y:S01]  /*08d0*/  VIADD R24, R22, 0xffffffff ;  /* 0xffffffff16187836 */ /* 0x000fe20000000000 */
[----:B------:R-:W-:-:S03]  /*08e0*/  DMUL R18, R14, R2 ;  /* 0x000000020e127228 */ /* 0x000fc60000000000 */
[----:B------:R-:W-:Y:S01]  /*08f0*/  VIADD R25, R23, 0xffffffff ;  /* 0xffffffff17197836 */ /* 0x000fe20000000000 */
[----:B------:R-:W-:-:S04]  /*0900*/  ISETP.GT.U32.AND P0, PT, R24, 0x7feffffe, PT ;  /* 0x7feffffe1800780c */ /* 0x000fc80003f04070 */
[----:B------:R-:W-:Y:S01]  /*0910*/  ISETP.GT.U32.OR P0, PT, R25, 0x7feffffe, P0 ;  /* 0x7feffffe1900780c */ /* 0x000fe20000704470 */
[----:B------:R-:W-:-:S08]  /*0920*/  DFMA R20, R18, -R10, R2 ;  /* 0x8000000a1214722b */ /* 0x000fd00000000002 */
[----:B------:R-:W-:-:S04]  /*0930*/  DFMA R14, R14, R20, R18 ;  /* 0x000000140e0e722b */ /* 0x000fc80000000012 */
[----:B------:R-:W-:Y:S07]  /*0940*/  @P0 BRA `(.L_x_50) ;  /* 0x00000000006c0947 */ /* 0x000fee0003800000 */
[----:B------:R-:W-:-:S04]  /*0950*/  LOP3.LUT R5, R13, 0x7ff00000, RZ, 0xc0, !PT ;  /* 0x7ff000000d057812 */ /* 0x000fc800078ec0ff */
[CC--:B------:R-:W-:Y:S02]  /*0960*/  VIADDMNMX R4, R16.reuse, -R5.reuse, 0xb9600000, !PT ;  /* 0xb960000010047446 */ /* 0x0c0fe40007800905 */
[----:B------:R-:W-:Y:S02]  /*0970*/  ISETP.GE.U32.AND P0, PT, R16, R5, PT ;  /* 0x000000051000720c */ /* 0x000fe40003f06070 */
[----:B------:R-:W-:Y:S02]  /*0980*/  VIMNMX R4, PT, PT, R4, 0x46a00000, PT ;  /* 0x46a0000004047848 */ /* 0x000fe40003fe0100 */
[----:B------:R-:W-:-:S05]  /*0990*/  SEL R17, R17, 0x63400000, !P0 ;  /* 0x6340000011117807 */ /* 0x000fca0004000000 */
[----:B------:R-:W-:Y:S02]  /*09a0*/  IMAD.IADD R18, R4, 0x1, -R17 ;  /* 0x0000000104127824 */ /* 0x000fe400078e0a11 */
[----:B------:R-:W-:Y:S02]  /*09b0*/  IMAD.MOV.U32 R4, RZ, RZ, RZ ;  /* 0x000000ffff047224 */ /* 0x000fe400078e00ff */
[----:B------:R-:W-:-:S06]  /*09c0*/  VIADD R5, R18, 0x7fe00000 ;  /* 0x7fe0000012057836 */ /* 0x000fcc0000000000 */
[----:B------:R-:W-:-:S10]  /*09d0*/  DMUL R16, R14, R4 ;  /* 0x000000040e107228 */ /* 0x000fd40000000000 */
[----:B------:R-:W-:-:S13]  /*09e0*/  FSETP.GTU.AND P0, PT, |R17|, 1.469367938527859385e-39, PT ;  /* 0x001000001100780b */ /* 0x000fda0003f0c200 */
[----:B------:R-:W-:Y:S05]  /*09f0*/  @P0 BRA `(.L_x_51) ;  /* 0x0000000000940947 */ /* 0x000fea0003800000 */
[----:B------:R-:W-:Y:S01]  /*0a00*/  DFMA R2, R14, -R10, R2 ;  /* 0x8000000a0e02722b */ /* 0x000fe20000000002 */
[----:B------:R-:W-:-:S09]  /*0a10*/  IMAD.MOV.U32 R4, RZ, RZ, RZ ;  /* 0x000000ffff047224 */ /* 0x000fd200078e00ff */
[C---:B------:R-:W-:Y:S02]  /*0a20*/  FSETP.NEU.AND P0, PT, R3.reuse, RZ, PT ;  /* 0x000000ff0300720b */ /* 0x040fe40003f0d000 */
[----:B------:R-:W-:-:S04]  /*0a30*/  LOP3.LUT R13, R3, 0x80000000, R13, 0x48, !PT ;  /* 0x80000000030d7812 */ /* 0x000fc800078e480d */
[----:B------:R-:W-:-:S07]  /*0a40*/  LOP3.LUT R5, R13, R5, RZ, 0xfc, !PT ;  /* 0x000000050d057212 */ /* 0x000fce00078efcff */
[----:B------:R-:W-:Y:S05]  /*0a50*/  @!P0 BRA `(.L_x_51) ;  /* 0x00000000007c8947 */ /* 0x000fea0003800000 */
[----:B------:R-:W-:Y:S01]  /*0a60*/  IMAD.MOV R3, RZ, RZ, -R18 ;  /* 0x000000ffff037224 */ /* 0x000fe200078e0a12 */
[----:B------:R-:W-:Y:S01]  /*0a70*/  DMUL.RP R4, R14, R4 ;  /* 0x000000040e047228 */ /* 0x000fe20000008000 */
[----:B------:R-:W-:-:S06]  /*0a80*/  IMAD.MOV.U32 R2, RZ, RZ, RZ ;  /* 0x000000ffff027224 */ /* 0x000fcc00078e00ff */
[----:B------:R-:W-:-:S03]  /*0a90*/  DFMA R2, R16, -R2, R14 ;  /* 0x800000021002722b */ /* 0x000fc6000000000e */
[----:B------:R-:W-:-:S03]  /*0aa0*/  LOP3.LUT R13, R5, R13, RZ, 0x3c, !PT ;  /* 0x0000000d050d7212 */ /* 0x000fc600078e3cff */
[----:B------:R-:W-:-:S04]  /*0ab0*/  IADD3 R2, PT, PT, -R18, -0x43300000, RZ ;  /* 0xbcd0000012027810 */ /* 0x000fc80007ffe1ff */
[----:B------:R-:W-:-:S04]  /*0ac0*/  FSETP.NEU.AND P0, PT, |R3|, R2, PT ;  /* 0x000000020300720b */ /* 0x000fc80003f0d200 */
[----:B------:R-:W-:Y:S02]  /*0ad0*/  FSEL R16, R4, R16, !P0 ;  /* 0x0000001004107208 */ /* 0x000fe40004000000 */
[----:B------:R-:W-:Y:S01]  /*0ae0*/  FSEL R17, R13, R17, !P0 ;  /* 0x000000110d117208 */ /* 0x000fe20004000000 */
[----:B------:R-:W-:Y:S06]  /*0af0*/  BRA `(.L_x_51) ;  /* 0x0000000000547947 */ /* 0x000fec0003800000 */
.L_x_50:
[----:B------:R-:W-:-:S14]  /*0b00*/  DSETP.NAN.AND P0, PT, R4, R4, PT ;  /* 0x000000040400722a */ /* 0x000fdc0003f08000 */
[----:B------:R-:W-:Y:S05]  /*0b10*/  @P0 BRA `(.L_x_52) ;  /* 0x0000000000440947 */ /* 0x000fea0003800000 */
[----:B------:R-:W-:-:S14]  /*0b20*/  DSETP.NAN.AND P0, PT, R12, R12, PT ;  /* 0x0000000c0c00722a */ /* 0x000fdc0003f08000 */
[----:B------:R-:W-:Y:S05]  /*0b30*/  @P0 BRA `(.L_x_53) ;  /* 0x0000000000300947 */ /* 0x000fea0003800000 */
[----:B------:R-:W-:Y:S01]  /*0b40*/  ISETP.NE.AND P0, PT, R22, R23, PT ;  /* 0x000000171600720c */ /* 0x000fe20003f05270 */
[----:B------:R-:W-:Y:S02]  /*0b50*/  IMAD.MOV.U32 R16, RZ, RZ, 0x0 ;  /* 0x00000000ff107424 */ /* 0x000fe400078e00ff */
[----:B------:R-:W-:-:S10]  /*0b60*/  IMAD.MOV.U32 R17, RZ, RZ, -0x80000 ;  /* 0xfff80000ff117424 */ /* 0x000fd400078e00ff */
[----:B------:R-:W-:Y:S05]  /*0b70*/  @!P0 BRA `(.L_x_51) ;  /* 0x0000000000348947 */ /* 0x000fea0003800000 */
[----:B------:R-:W-:Y:S02]  /*0b80*/  ISETP.NE.AND P0, PT, R22, 0x7ff00000, PT ;  /* 0x7ff000001600780c */ /* 0x000fe40003f05270 */
[----:B------:R-:W-:Y:S02]  /*0b90*/  LOP3.LUT R17, R5, 0x80000000, R13, 0x48, !PT ;  /* 0x8000000005117812 */ /* 0x000fe400078e480d */
[----:B------:R-:W-:-:S13]  /*0ba0*/  ISETP.EQ.OR P0, PT, R23, RZ, !P0 ;  /* 0x000000ff1700720c */ /* 0x000fda0004702670 */
[----:B------:R-:W-:Y:S01]  /*0bb0*/  @P0 LOP3.LUT R2, R17, 0x7ff00000, RZ, 0xfc, !PT ;  /* 0x7ff0000011020812 */ /* 0x000fe200078efcff */
[----:B------:R-:W-:Y:S02]  /*0bc0*/  @!P0 IMAD.MOV.U32 R16, RZ, RZ, RZ ;  /* 0x000000ffff108224 */ /* 0x000fe400078e00ff */
[----:B------:R-:W-:Y:S02]  /*0bd0*/  @P0 IMAD.MOV.U32 R16, RZ, RZ, RZ ;  /* 0x000000ffff100224 */ /* 0x000fe400078e00ff */
[----:B------:R-:W-:Y:S01]  /*0be0*/  @P0 IMAD.MOV.U32 R17, RZ, RZ, R2 ;  /* 0x000000ffff110224 */ /* 0x000fe200078e0002 */
[----:B------:R-:W-:Y:S06]  /*0bf0*/  BRA `(.L_x_51) ;  /* 0x0000000000147947 */ /* 0x000fec0003800000 */
.L_x_53:
[----:B------:R-:W-:Y:S01]  /*0c00*/  LOP3.LUT R17, R13, 0x80000, RZ, 0xfc, !PT ;  /* 0x000800000d117812 */ /* 0x000fe200078efcff */
[----:B------:R-:W-:Y:S01]  /*0c10*/  IMAD.MOV.U32 R16, RZ, RZ, R12 ;  /* 0x000000ffff107224 */ /* 0x000fe200078e000c */
[----:B------:R-:W-:Y:S06]  /*0c20*/  BRA `(.L_x_51) ;  /* 0x0000000000087947 */ /* 0x000fec0003800000 */
.L_x_52:
[----:B------:R-:W-:Y:S01]  /*0c30*/  LOP3.LUT R17, R5, 0x80000, RZ, 0xfc, !PT ;  /* 0x0008000005117812 */ /* 0x000fe200078efcff */
[----:B------:R-:W-:-:S07]  /*0c40*/  IMAD.MOV.U32 R16, RZ, RZ, R4 ;  /* 0x000000ffff107224 */ /* 0x000fce00078e0004 */
.L_x_51:
[----:B------:R-:W-:Y:S02]  /*0c50*/  IMAD.MOV.U32 R2, RZ, RZ, R0 ;  /* 0x000000ffff027224 */ /* 0x000fe400078e0000 */
[----:B------:R-:W-:Y:S02]  /*0c60*/  IMAD.MOV.U32 R3, RZ, RZ, 0x0 ;  /* 0x00000000ff037424 */ /* 0x000fe400078e00ff */
[----:B------:R-:W-:Y:S02]  /*0c70*/  IMAD.MOV.U32 R4, RZ, RZ, R16 ;  /* 0x000000ffff047224 */ /* 0x000fe400078e0010 */
[----:B------:R-:W-:Y:S01]  /*0c80*/  IMAD.MOV.U32 R5, RZ, RZ, R17 ;  /* 0x000000ffff057224 */ /* 0x000fe200078e0011 */
[----:B------:R-:W-:Y:S06]  /*0c90*/  RET.REL.NODEC R2 `(_Z10setCentersP3dayP6centerii) ;  /* 0xfffffff002d87950 */ /* 0x000fec0003c3ffff */
.L_x_54:
        /* <DEDUP_REMOVED lines=14> */
.L_x_56:


//--------------------- .nv.shared.reserved.0     --------------------------
	.section	.nv.shared.reserved.0,"aw",@nobits
	.weak		__nv_reservedSMEM_offset_0_alias
	.size		__nv_reservedSMEM_offset_0_alias, 0, 64
	.other		__nv_reservedSMEM_offset_0_alias,@"STO_CUDA_RESERVED_SHARED STV_DEFAULT"
__nv_reservedSMEM_offset_0_alias:
	.zero		0
	.zero		64


//--------------------- .nv.shared._Z10setCentersP3dayP6centerii --------------------------
	.section	.nv.shared._Z10setCentersP3dayP6centerii,"aw",@nobits
	.sectionflags	@""
	.align	4
.nv.shared._Z10setCentersP3dayP6centerii:
	.zero		1036


//--------------------- .nv.constant0._Z7clusterP3dayP6centeriiPi --------------------------
	.section	.nv.constant0._Z7clusterP3dayP6centeriiPi,"a",@progbits
	.sectionflags	@""
	.align	4
.nv.constant0._Z7clusterP3dayP6centeriiPi:
	.zero		928


//--------------------- .nv.constant0._Z10setCentersP3dayP6centerii --------------------------
	.section	.nv.constant0._Z10setCentersP3dayP6centerii,"a",@progbits
	.sectionflags	@""
	.align	4
.nv.constant0._Z10setCentersP3dayP6centerii:
	.zero		920


//--------------------- SYMBOLS --------------------------

	.type		.nv.reservedSmem.offset0,@object
	.size		.nv.reservedSmem.offset0,0x4
	.type		.nv.reservedSmem.cap,@object
	.size		.nv.reservedSmem.cap,0x4
